//
// Generated by NVIDIA NVVM Compiler
//
// Compiler Build ID: CL-36424714
// Cuda compilation tools, release 13.0, V13.0.88
// Based on NVVM 20.0.0
//

.version 9.0
.target sm_100
.address_size 64

	// .globl	_Z5zerosPdii
.func  (.param .b64 func_retval0) __internal_accurate_pow
(
	.param .b64 __internal_accurate_pow_param_0
)
;

.visible .entry _Z5zerosPdii(
	.param .u64 .ptr .align 1 _Z5zerosPdii_param_0,
	.param .u32 _Z5zerosPdii_param_1,
	.param .u32 _Z5zerosPdii_param_2
)
{
	.reg .pred 	%p<4>;
	.reg .b32 	%r<14>;
	.reg .b64 	%rd<6>;

	ld.param.u64 	%rd1, [_Z5zerosPdii_param_0];
	ld.param.u32 	%r2, [_Z5zerosPdii_param_1];
	ld.param.u32 	%r3, [_Z5zerosPdii_param_2];
	mov.u32 	%r5, %ctaid.x;
	mov.u32 	%r6, %ntid.x;
	mov.u32 	%r7, %tid.x;
	mad.lo.s32 	%r8, %r5, %r6, %r7;
	mov.u32 	%r9, %ctaid.y;
	mov.u32 	%r10, %ntid.y;
	mov.u32 	%r11, %tid.y;
	mad.lo.s32 	%r12, %r9, %r10, %r11;
	mad.lo.s32 	%r1, %r3, %r8, %r12;
	setp.ge.s32 	%p1, %r8, %r2;
	setp.ge.s32 	%p2, %r12, %r3;
	or.pred  	%p3, %p1, %p2;
	@%p3 bra 	$L__BB0_2;
	cvta.to.global.u64 	%rd2, %rd1;
	mul.wide.s32 	%rd3, %r1, 8;
	add.s64 	%rd4, %rd2, %rd3;
	mov.b64 	%rd5, 0;
	st.global.u64 	[%rd4], %rd5;
$L__BB0_2:
	ret;

}
	// .globl	_Z9compute_bPdS_S_iiiddd
.visible .entry _Z9compute_bPdS_S_iiiddd(
	.param .u64 .ptr .align 1 _Z9compute_bPdS_S_iiiddd_param_0,
	.param .u64 .ptr .align 1 _Z9compute_bPdS_S_iiiddd_param_1,
	.param .u64 .ptr .align 1 _Z9compute_bPdS_S_iiiddd_param_2,
	.param .u32 _Z9compute_bPdS_S_iiiddd_param_3,
	.param .u32 _Z9compute_bPdS_S_iiiddd_param_4,
	.param .u32 _Z9compute_bPdS_S_iiiddd_param_5,
	.param .f64 _Z9compute_bPdS_S_iiiddd_param_6,
	.param .f64 _Z9compute_bPdS_S_iiiddd_param_7,
	.param .f64 _Z9compute_bPdS_S_iiiddd_param_8
)
{
	.reg .pred 	%p<34>;
	.reg .b32 	%r<59>;
	.reg .b64 	%rd<26>;
	.reg .b64 	%fd<65>;

	ld.param.u64 	%rd5, [_Z9compute_bPdS_S_iiiddd_param_1];
	ld.param.u32 	%r12, [_Z9compute_bPdS_S_iiiddd_param_3];
	ld.param.u32 	%r13, [_Z9compute_bPdS_S_iiiddd_param_4];
	ld.param.u32 	%r11, [_Z9compute_bPdS_S_iiiddd_param_5];
	ld.param.f64 	%fd21, [_Z9compute_bPdS_S_iiiddd_param_6];
	ld.param.f64 	%fd22, [_Z9compute_bPdS_S_iiiddd_param_7];
	ld.param.f64 	%fd23, [_Z9compute_bPdS_S_iiiddd_param_8];
	mov.u32 	%r15, %ctaid.x;
	mov.u32 	%r16, %ntid.x;
	mov.u32 	%r17, %tid.x;
	mad.lo.s32 	%r18, %r15, %r16, %r17;
	mov.u32 	%r19, %ctaid.y;
	mov.u32 	%r20, %ntid.y;
	mov.u32 	%r21, %tid.y;
	mad.lo.s32 	%r22, %r19, %r20, %r21;
	setp.lt.s32 	%p1, %r18, 1;
	add.s32 	%r23, %r12, -1;
	setp.ge.s32 	%p2, %r18, %r23;
	or.pred  	%p3, %p1, %p2;
	setp.eq.s32 	%p4, %r22, 0;
	or.pred  	%p5, %p4, %p3;
	add.s32 	%r24, %r13, -1;
	setp.ge.s32 	%p6, %r22, %r24;
	or.pred  	%p7, %p5, %p6;
	@%p7 bra 	$L__BB1_16;
	ld.param.u64 	%rd25, [_Z9compute_bPdS_S_iiiddd_param_2];
	cvta.to.global.u64 	%rd1, %rd5;
	cvta.to.global.u64 	%rd2, %rd25;
	mul.lo.s32 	%r25, %r12, %r22;
	add.s32 	%r3, %r25, %r18;
	add.s32 	%r26, %r25, %r12;
	add.s32 	%r4, %r3, %r12;
	shl.b32 	%r27, %r12, 1;
	sub.s32 	%r28, %r26, %r27;
	add.s32 	%r5, %r28, %r18;
	rcp.rn.f64 	%fd1, %fd21;
	cvt.s64.s32 	%rd7, %r25;
	cvt.u64.u32 	%rd8, %r18;
	add.s64 	%rd3, %rd8, %rd7;
	shl.b64 	%rd9, %rd3, 3;
	add.s64 	%rd10, %rd1, %rd9;
	ld.global.f64 	%fd24, [%rd10+8];
	ld.global.f64 	%fd25, [%rd10+-8];
	sub.f64 	%fd26, %fd24, %fd25;
	add.f64 	%fd2, %fd22, %fd22;
	div.rn.f64 	%fd3, %fd26, %fd2;
	mul.wide.s32 	%rd11, %r4, 8;
	add.s64 	%rd12, %rd2, %rd11;
	ld.global.f64 	%fd27, [%rd12];
	mul.wide.s32 	%rd13, %r5, 8;
	add.s64 	%rd14, %rd2, %rd13;
	ld.global.f64 	%fd28, [%rd14];
	sub.f64 	%fd29, %fd27, %fd28;
	add.f64 	%fd4, %fd23, %fd23;
	div.rn.f64 	%fd5, %fd29, %fd4;
	{
	.reg .b32 %temp; 
	mov.b64 	{%temp, %r6}, %fd3;
	}
	mov.f64 	%fd30, 0d4000000000000000;
	{
	.reg .b32 %temp; 
	mov.b64 	{%temp, %r29}, %fd30;
	}
	and.b32  	%r8, %r29, 2146435072;
	setp.eq.s32 	%p8, %r8, 1062207488;
	abs.f64 	%fd6, %fd3;
	{ // callseq 0, 0
	.param .b64 param0;
	st.param.f64 	[param0], %fd6;
	.param .b64 retval0;
	call.uni (retval0), 
	__internal_accurate_pow, 
	(
	param0
	);
	ld.param.f64 	%fd31, [retval0];
	} // callseq 0
	setp.lt.s32 	%p9, %r6, 0;
	neg.f64 	%fd33, %fd31;
	selp.f64 	%fd34, %fd33, %fd31, %p8;
	selp.f64 	%fd62, %fd34, %fd31, %p9;
	setp.neu.f64 	%p10, %fd3, 0d0000000000000000;
	@%p10 bra 	$L__BB1_3;
	selp.b32 	%r30, %r6, 0, %p8;
	setp.lt.s32 	%p12, %r29, 0;
	or.b32  	%r31, %r30, 2146435072;
	selp.b32 	%r32, %r31, %r30, %p12;
	mov.b32 	%r33, 0;
	mov.b64 	%fd62, {%r33, %r32};
$L__BB1_3:
	add.f64 	%fd35, %fd3, 0d4000000000000000;
	{
	.reg .b32 %temp; 
	mov.b64 	{%temp, %r34}, %fd35;
	}
	and.b32  	%r35, %r34, 2146435072;
	setp.ne.s32 	%p13, %r35, 2146435072;
	@%p13 bra 	$L__BB1_8;
	setp.num.f64 	%p14, %fd3, %fd3;
	@%p14 bra 	$L__BB1_6;
	mov.f64 	%fd36, 0d4000000000000000;
	add.rn.f64 	%fd62, %fd3, %fd36;
	bra.uni 	$L__BB1_8;
$L__BB1_6:
	setp.neu.f64 	%p15, %fd6, 0d7FF0000000000000;
	@%p15 bra 	$L__BB1_8;
	setp.lt.s32 	%p18, %r29, 0;
	selp.b32 	%r37, 0, 2146435072, %p18;
	and.b32  	%r38, %r29, 2147483647;
	setp.ne.s32 	%p19, %r38, 1071644672;
	or.b32  	%r39, %r37, -2147483648;
	selp.b32 	%r40, %r39, %r37, %p19;
	selp.b32 	%r41, %r40, %r37, %p8;
	selp.b32 	%r42, %r41, %r37, %p9;
	mov.b32 	%r43, 0;
	mov.b64 	%fd62, {%r43, %r42};
$L__BB1_8:
	setp.eq.f64 	%p21, %fd3, 0d3FF0000000000000;
	selp.f64 	%fd37, 0d3FF0000000000000, %fd62, %p21;
	add.f64 	%fd38, %fd3, %fd5;
	mul.f64 	%fd39, %fd1, %fd38;
	sub.f64 	%fd40, %fd39, %fd37;
	add.s64 	%rd16, %rd1, %rd11;
	ld.global.f64 	%fd41, [%rd16];
	add.s64 	%rd18, %rd1, %rd13;
	ld.global.f64 	%fd42, [%rd18];
	sub.f64 	%fd43, %fd41, %fd42;
	div.rn.f64 	%fd44, %fd43, %fd4;
	add.s64 	%rd20, %rd2, %rd9;
	ld.global.f64 	%fd45, [%rd20+8];
	ld.global.f64 	%fd46, [%rd20+-8];
	sub.f64 	%fd47, %fd45, %fd46;
	div.rn.f64 	%fd48, %fd47, %fd2;
	mul.f64 	%fd49, %fd44, %fd48;
	fma.rn.f64 	%fd50, %fd44, %fd48, %fd49;
	sub.f64 	%fd13, %fd40, %fd50;
	{
	.reg .b32 %temp; 
	mov.b64 	{%temp, %r9}, %fd5;
	}
	abs.f64 	%fd14, %fd5;
	{ // callseq 1, 0
	.param .b64 param0;
	st.param.f64 	[param0], %fd14;
	.param .b64 retval0;
	call.uni (retval0), 
	__internal_accurate_pow, 
	(
	param0
	);
	ld.param.f64 	%fd51, [retval0];
	} // callseq 1
	setp.lt.s32 	%p22, %r9, 0;
	neg.f64 	%fd53, %fd51;
	selp.f64 	%fd54, %fd53, %fd51, %p8;
	selp.f64 	%fd64, %fd54, %fd51, %p22;
	setp.neu.f64 	%p23, %fd5, 0d0000000000000000;
	@%p23 bra 	$L__BB1_10;
	setp.eq.s32 	%p24, %r8, 1062207488;
	selp.b32 	%r45, %r9, 0, %p24;
	setp.lt.s32 	%p25, %r29, 0;
	or.b32  	%r46, %r45, 2146435072;
	selp.b32 	%r47, %r46, %r45, %p25;
	mov.b32 	%r48, 0;
	mov.b64 	%fd64, {%r48, %r47};
$L__BB1_10:
	add.f64 	%fd55, %fd5, 0d4000000000000000;
	{
	.reg .b32 %temp; 
	mov.b64 	{%temp, %r49}, %fd55;
	}
	and.b32  	%r50, %r49, 2146435072;
	setp.ne.s32 	%p26, %r50, 2146435072;
	@%p26 bra 	$L__BB1_15;
	setp.num.f64 	%p27, %fd5, %fd5;
	@%p27 bra 	$L__BB1_13;
	mov.f64 	%fd56, 0d4000000000000000;
	add.rn.f64 	%fd64, %fd5, %fd56;
	bra.uni 	$L__BB1_15;
$L__BB1_13:
	setp.neu.f64 	%p28, %fd14, 0d7FF0000000000000;
	@%p28 bra 	$L__BB1_15;
	setp.lt.s32 	%p29, %r9, 0;
	setp.eq.s32 	%p30, %r8, 1062207488;
	setp.lt.s32 	%p31, %r29, 0;
	selp.b32 	%r52, 0, 2146435072, %p31;
	and.b32  	%r53, %r29, 2147483647;
	setp.ne.s32 	%p32, %r53, 1071644672;
	or.b32  	%r54, %r52, -2147483648;
	selp.b32 	%r55, %r54, %r52, %p32;
	selp.b32 	%r56, %r55, %r52, %p30;
	selp.b32 	%r57, %r56, %r52, %p29;
	mov.b32 	%r58, 0;
	mov.b64 	%fd64, {%r58, %r57};
$L__BB1_15:
	ld.param.u64 	%rd24, [_Z9compute_bPdS_S_iiiddd_param_0];
	setp.eq.f64 	%p33, %fd5, 0d3FF0000000000000;
	selp.f64 	%fd57, 0d3FF0000000000000, %fd64, %p33;
	sub.f64 	%fd58, %fd13, %fd57;
	cvt.rn.f64.s32 	%fd59, %r11;
	mul.f64 	%fd60, %fd58, %fd59;
	cvta.to.global.u64 	%rd21, %rd24;
	mul.wide.s32 	%rd22, %r3, 8;
	add.s64 	%rd23, %rd21, %rd22;
	st.global.f64 	[%rd23], %fd60;
$L__BB1_16:
	ret;

}
	// .globl	_Z9compute_pPdS_S_iidd
.visible .entry _Z9compute_pPdS_S_iidd(
	.param .u64 .ptr .align 1 _Z9compute_pPdS_S_iidd_param_0,
	.param .u64 .ptr .align 1 _Z9compute_pPdS_S_iidd_param_1,
	.param .u64 .ptr .align 1 _Z9compute_pPdS_S_iidd_param_2,
	.param .u32 _Z9compute_pPdS_S_iidd_param_3,
	.param .u32 _Z9compute_pPdS_S_iidd_param_4,
	.param .f64 _Z9compute_pPdS_S_iidd_param_5,
	.param .f64 _Z9compute_pPdS_S_iidd_param_6
)
{
	.reg .pred 	%p<8>;
	.reg .b32 	%r<24>;
	.reg .b64 	%rd<19>;
	.reg .b64 	%fd<22>;

	ld.param.u64 	%rd1, [_Z9compute_pPdS_S_iidd_param_0];
	ld.param.u64 	%rd2, [_Z9compute_pPdS_S_iidd_param_1];
	ld.param.u64 	%rd3, [_Z9compute_pPdS_S_iidd_param_2];
	ld.param.u32 	%r4, [_Z9compute_pPdS_S_iidd_param_3];
	ld.param.u32 	%r5, [_Z9compute_pPdS_S_iidd_param_4];
	ld.param.f64 	%fd1, [_Z9compute_pPdS_S_iidd_param_5];
	ld.param.f64 	%fd2, [_Z9compute_pPdS_S_iidd_param_6];
	mov.u32 	%r7, %ctaid.x;
	mov.u32 	%r8, %ntid.x;
	mov.u32 	%r9, %tid.x;
	mad.lo.s32 	%r10, %r7, %r8, %r9;
	mov.u32 	%r11, %ctaid.y;
	mov.u32 	%r12, %ntid.y;
	mov.u32 	%r13, %tid.y;
	mad.lo.s32 	%r14, %r11, %r12, %r13;
	setp.lt.s32 	%p1, %r10, 1;
	add.s32 	%r15, %r4, -1;
	setp.ge.s32 	%p2, %r10, %r15;
	or.pred  	%p3, %p1, %p2;
	setp.eq.s32 	%p4, %r14, 0;
	or.pred  	%p5, %p4, %p3;
	add.s32 	%r16, %r5, -1;
	setp.ge.s32 	%p6, %r14, %r16;
	or.pred  	%p7, %p5, %p6;
	@%p7 bra 	$L__BB2_2;
	cvta.to.global.u64 	%rd4, %rd3;
	cvta.to.global.u64 	%rd5, %rd2;
	cvta.to.global.u64 	%rd6, %rd1;
	mul.lo.s32 	%r17, %r4, %r14;
	add.s32 	%r18, %r17, %r10;
	add.s32 	%r19, %r17, %r4;
	add.s32 	%r20, %r18, %r4;
	shl.b32 	%r21, %r4, 1;
	sub.s32 	%r22, %r19, %r21;
	add.s32 	%r23, %r22, %r10;
	mul.f64 	%fd3, %fd2, %fd2;
	cvt.s64.s32 	%rd7, %r17;
	cvt.u64.u32 	%rd8, %r10;
	add.s64 	%rd9, %rd8, %rd7;
	shl.b64 	%rd10, %rd9, 3;
	add.s64 	%rd11, %rd4, %rd10;
	ld.global.f64 	%fd4, [%rd11+8];
	ld.global.f64 	%fd5, [%rd11+-8];
	add.f64 	%fd6, %fd4, %fd5;
	mul.f64 	%fd7, %fd1, %fd1;
	mul.wide.s32 	%rd12, %r20, 8;
	add.s64 	%rd13, %rd4, %rd12;
	ld.global.f64 	%fd8, [%rd13];
	mul.wide.s32 	%rd14, %r23, 8;
	add.s64 	%rd15, %rd4, %rd14;
	ld.global.f64 	%fd9, [%rd15];
	add.f64 	%fd10, %fd8, %fd9;
	mul.f64 	%fd11, %fd7, %fd10;
	fma.rn.f64 	%fd12, %fd3, %fd6, %fd11;
	mul.wide.s32 	%rd16, %r18, 8;
	add.s64 	%rd17, %rd5, %rd16;
	ld.global.f64 	%fd13, [%rd17];
	mul.f64 	%fd14, %fd1, %fd13;
	mul.f64 	%fd15, %fd1, %fd14;
	mul.f64 	%fd16, %fd2, %fd15;
	mul.f64 	%fd17, %fd2, %fd16;
	sub.f64 	%fd18, %fd12, %fd17;
	add.f64 	%fd19, %fd7, %fd3;
	add.f64 	%fd20, %fd19, %fd19;
	div.rn.f64 	%fd21, %fd18, %fd20;
	add.s64 	%rd18, %rd6, %rd16;
	st.global.f64 	[%rd18], %fd21;
$L__BB2_2:
	ret;

}
	// .globl	_Z10compute_uvPdS_S_S_S_iiidddd
.visible .entry _Z10compute_uvPdS_S_S_S_iiidddd(
	.param .u64 .ptr .align 1 _Z10compute_uvPdS_S_S_S_iiidddd_param_0,
	.param .u64 .ptr .align 1 _Z10compute_uvPdS_S_S_S_iiidddd_param_1,
	.param .u64 .ptr .align 1 _Z10compute_uvPdS_S_S_S_iiidddd_param_2,
	.param .u64 .ptr .align 1 _Z10compute_uvPdS_S_S_S_iiidddd_param_3,
	.param .u64 .ptr .align 1 _Z10compute_uvPdS_S_S_S_iiidddd_param_4,
	.param .u32 _Z10compute_uvPdS_S_S_S_iiidddd_param_5,
	.param .u32 _Z10compute_uvPdS_S_S_S_iiidddd_param_6,
	.param .u32 _Z10compute_uvPdS_S_S_S_iiidddd_param_7,
	.param .f64 _Z10compute_uvPdS_S_S_S_iiidddd_param_8,
	.param .f64 _Z10compute_uvPdS_S_S_S_iiidddd_param_9,
	.param .f64 _Z10compute_uvPdS_S_S_S_iiidddd_param_10,
	.param .f64 _Z10compute_uvPdS_S_S_S_iiidddd_param_11
)
{
	.reg .pred 	%p<8>;
	.reg .b32 	%r<25>;
	.reg .b64 	%rd<28>;
	.reg .b64 	%fd<65>;

	ld.param.u64 	%rd4, [_Z10compute_uvPdS_S_S_S_iiidddd_param_3];
	ld.param.u64 	%rd5, [_Z10compute_uvPdS_S_S_S_iiidddd_param_4];
	ld.param.u32 	%r5, [_Z10compute_uvPdS_S_S_S_iiidddd_param_5];
	ld.param.u32 	%r6, [_Z10compute_uvPdS_S_S_S_iiidddd_param_6];
	ld.param.u32 	%r4, [_Z10compute_uvPdS_S_S_S_iiidddd_param_7];
	ld.param.f64 	%fd1, [_Z10compute_uvPdS_S_S_S_iiidddd_param_8];
	ld.param.f64 	%fd2, [_Z10compute_uvPdS_S_S_S_iiidddd_param_9];
	ld.param.f64 	%fd3, [_Z10compute_uvPdS_S_S_S_iiidddd_param_10];
	ld.param.f64 	%fd4, [_Z10compute_uvPdS_S_S_S_iiidddd_param_11];
	mov.u32 	%r8, %ctaid.x;
	mov.u32 	%r9, %ntid.x;
	mov.u32 	%r10, %tid.x;
	mad.lo.s32 	%r11, %r8, %r9, %r10;
	mov.u32 	%r12, %ctaid.y;
	mov.u32 	%r13, %ntid.y;
	mov.u32 	%r14, %tid.y;
	mad.lo.s32 	%r15, %r12, %r13, %r14;
	setp.lt.s32 	%p1, %r11, 1;
	add.s32 	%r16, %r5, -1;
	setp.ge.s32 	%p2, %r11, %r16;
	or.pred  	%p3, %p1, %p2;
	setp.eq.s32 	%p4, %r15, 0;
	or.pred  	%p5, %p4, %p3;
	add.s32 	%r17, %r6, -1;
	setp.ge.s32 	%p6, %r15, %r17;
	or.pred  	%p7, %p5, %p6;
	@%p7 bra 	$L__BB3_2;
	ld.param.u64 	%rd27, [_Z10compute_uvPdS_S_S_S_iiidddd_param_2];
	ld.param.u64 	%rd26, [_Z10compute_uvPdS_S_S_S_iiidddd_param_1];
	ld.param.u64 	%rd25, [_Z10compute_uvPdS_S_S_S_iiidddd_param_0];
	cvta.to.global.u64 	%rd6, %rd4;
	cvta.to.global.u64 	%rd7, %rd27;
	cvta.to.global.u64 	%rd8, %rd25;
	cvta.to.global.u64 	%rd9, %rd5;
	cvta.to.global.u64 	%rd10, %rd26;
	mul.lo.s32 	%r18, %r5, %r15;
	add.s32 	%r19, %r18, %r11;
	add.s32 	%r20, %r18, %r5;
	shl.b32 	%r21, %r5, 1;
	sub.s32 	%r22, %r20, %r21;
	add.s32 	%r23, %r22, %r11;
	mul.wide.s32 	%rd11, %r19, 8;
	add.s64 	%rd12, %rd6, %rd11;
	ld.global.f64 	%fd5, [%rd12];
	mul.f64 	%fd6, %fd1, %fd5;
	div.rn.f64 	%fd7, %fd6, %fd3;
	ld.global.f64 	%fd8, [%rd12+-8];
	sub.f64 	%fd9, %fd5, %fd8;
	mul.f64 	%fd10, %fd7, %fd9;
	sub.f64 	%fd11, %fd5, %fd10;
	div.rn.f64 	%fd12, %fd6, %fd4;
	mul.wide.s32 	%rd13, %r23, 8;
	add.s64 	%rd14, %rd6, %rd13;
	ld.global.f64 	%fd13, [%rd14];
	sub.f64 	%fd14, %fd5, %fd13;
	mul.f64 	%fd15, %fd12, %fd14;
	sub.f64 	%fd16, %fd11, %fd15;
	shl.b32 	%r24, %r4, 1;
	cvt.rn.f64.s32 	%fd17, %r24;
	mul.f64 	%fd18, %fd3, %fd17;
	div.rn.f64 	%fd19, %fd1, %fd18;
	add.s64 	%rd15, %rd7, %rd11;
	ld.global.f64 	%fd20, [%rd15+8];
	ld.global.f64 	%fd21, [%rd15+-8];
	sub.f64 	%fd22, %fd20, %fd21;
	mul.f64 	%fd23, %fd19, %fd22;
	sub.f64 	%fd24, %fd16, %fd23;
	mul.f64 	%fd25, %fd1, %fd2;
	mul.f64 	%fd26, %fd3, %fd3;
	div.rn.f64 	%fd27, %fd25, %fd26;
	ld.global.f64 	%fd28, [%rd12+8];
	add.f64 	%fd29, %fd5, %fd5;
	sub.f64 	%fd30, %fd28, %fd29;
	add.f64 	%fd31, %fd8, %fd30;
	fma.rn.f64 	%fd32, %fd27, %fd31, %fd24;
	mul.f64 	%fd33, %fd4, %fd4;
	div.rn.f64 	%fd34, %fd25, %fd33;
	mul.wide.s32 	%rd16, %r5, 8;
	add.s64 	%rd17, %rd12, %rd16;
	ld.global.f64 	%fd35, [%rd17];
	sub.f64 	%fd36, %fd35, %fd29;
	add.f64 	%fd37, %fd13, %fd36;
	fma.rn.f64 	%fd38, %fd34, %fd37, %fd32;
	add.s64 	%rd18, %rd8, %rd11;
	st.global.f64 	[%rd18], %fd38;
	add.s64 	%rd19, %rd9, %rd11;
	ld.global.f64 	%fd39, [%rd19];
	mul.f64 	%fd40, %fd1, %fd39;
	div.rn.f64 	%fd41, %fd40, %fd3;
	ld.global.f64 	%fd42, [%rd19+-8];
	sub.f64 	%fd43, %fd39, %fd42;
	mul.f64 	%fd44, %fd41, %fd43;
	sub.f64 	%fd45, %fd39, %fd44;
	div.rn.f64 	%fd46, %fd40, %fd4;
	add.s64 	%rd20, %rd9, %rd13;
	ld.global.f64 	%fd47, [%rd20];
	sub.f64 	%fd48, %fd39, %fd47;
	mul.f64 	%fd49, %fd46, %fd48;
	sub.f64 	%fd50, %fd45, %fd49;
	add.s64 	%rd21, %rd15, %rd16;
	ld.global.f64 	%fd51, [%rd21];
	add.s64 	%rd22, %rd7, %rd13;
	ld.global.f64 	%fd52, [%rd22];
	sub.f64 	%fd53, %fd51, %fd52;
	mul.f64 	%fd54, %fd19, %fd53;
	sub.f64 	%fd55, %fd50, %fd54;
	ld.global.f64 	%fd56, [%rd19+8];
	add.f64 	%fd57, %fd39, %fd39;
	sub.f64 	%fd58, %fd56, %fd57;
	add.f64 	%fd59, %fd42, %fd58;
	fma.rn.f64 	%fd60, %fd27, %fd59, %fd55;
	add.s64 	%rd23, %rd19, %rd16;
	ld.global.f64 	%fd61, [%rd23];
	sub.f64 	%fd62, %fd61, %fd57;
	add.f64 	%fd63, %fd47, %fd62;
	fma.rn.f64 	%fd64, %fd34, %fd63, %fd60;
	add.s64 	%rd24, %rd10, %rd11;
	st.global.f64 	[%rd24], %fd64;
$L__BB3_2:
	ret;

}
	// .globl	_Z10compute_pjPdii
.visible .entry _Z10compute_pjPdii(
	.param .u64 .ptr .align 1 _Z10compute_pjPdii_param_0,
	.param .u32 _Z10compute_pjPdii_param_1,
	.param .u32 _Z10compute_pjPdii_param_2
)
{
	.reg .pred 	%p<2>;
	.reg .b32 	%r<8>;
	.reg .b64 	%rd<10>;
	.reg .b64 	%fd<3>;

	ld.param.u64 	%rd1, [_Z10compute_pjPdii_param_0];
	ld.param.u32 	%r2, [_Z10compute_pjPdii_param_1];
	ld.param.u32 	%r3, [_Z10compute_pjPdii_param_2];
	mov.u32 	%r4, %ctaid.y;
	mov.u32 	%r5, %ntid.y;
	mov.u32 	%r6, %tid.y;
	mad.lo.s32 	%r1, %r4, %r5, %r6;
	setp.ge.s32 	%p1, %r1, %r3;
	@%p1 bra 	$L__BB4_2;
	cvta.to.global.u64 	%rd2, %rd1;
	mul.lo.s32 	%r7, %r2, %r1;
	cvt.s64.s32 	%rd3, %r7;
	cvt.s64.s32 	%rd4, %r2;
	add.s64 	%rd5, %rd4, %rd3;
	shl.b64 	%rd6, %rd5, 3;
	add.s64 	%rd7, %rd2, %rd6;
	ld.global.f64 	%fd1, [%rd7+-16];
	st.global.f64 	[%rd7+-8], %fd1;
	mul.wide.s32 	%rd8, %r7, 8;
	add.s64 	%rd9, %rd2, %rd8;
	ld.global.f64 	%fd2, [%rd9+8];
	st.global.f64 	[%rd9], %fd2;
$L__BB4_2:
	ret;

}
	// .globl	_Z10compute_piPdii
.visible .entry _Z10compute_piPdii(
	.param .u64 .ptr .align 1 _Z10compute_piPdii_param_0,
	.param .u32 _Z10compute_piPdii_param_1,
	.param .u32 _Z10compute_piPdii_param_2
)
{
	.reg .pred 	%p<2>;
	.reg .b32 	%r<10>;
	.reg .b64 	%rd<10>;
	.reg .b64 	%fd<2>;

	ld.param.u64 	%rd1, [_Z10compute_piPdii_param_0];
	ld.param.u32 	%r2, [_Z10compute_piPdii_param_1];
	ld.param.u32 	%r3, [_Z10compute_piPdii_param_2];
	mov.u32 	%r4, %ctaid.x;
	mov.u32 	%r5, %ntid.x;
	mov.u32 	%r6, %tid.x;
	mad.lo.s32 	%r1, %r4, %r5, %r6;
	setp.ge.s32 	%p1, %r1, %r2;
	@%p1 bra 	$L__BB5_2;
	cvta.to.global.u64 	%rd2, %rd1;
	add.s32 	%r7, %r3, -1;
	mul.lo.s32 	%r8, %r7, %r2;
	add.s32 	%r9, %r2, %r1;
	mul.wide.s32 	%rd3, %r9, 8;
	add.s64 	%rd4, %rd2, %rd3;
	ld.global.f64 	%fd1, [%rd4];
	mul.wide.s32 	%rd5, %r1, 8;
	add.s64 	%rd6, %rd2, %rd5;
	st.global.f64 	[%rd6], %fd1;
	mul.wide.s32 	%rd7, %r8, 8;
	add.s64 	%rd8, %rd6, %rd7;
	mov.b64 	%rd9, 0;
	st.global.u64 	[%rd8], %rd9;
$L__BB5_2:
	ret;

}
	// .globl	_Z11compute_uviPdS_ii
.visible .entry _Z11compute_uviPdS_ii(
	.param .u64 .ptr .align 1 _Z11compute_uviPdS_ii_param_0,
	.param .u64 .ptr .align 1 _Z11compute_uviPdS_ii_param_1,
	.param .u32 _Z11compute_uviPdS_ii_param_2,
	.param .u32 _Z11compute_uviPdS_ii_param_3
)
{
	.reg .pred 	%p<2>;
	.reg .b32 	%r<9>;
	.reg .b64 	%rd<13>;

	ld.param.u64 	%rd1, [_Z11compute_uviPdS_ii_param_0];
	ld.param.u64 	%rd2, [_Z11compute_uviPdS_ii_param_1];
	ld.param.u32 	%r2, [_Z11compute_uviPdS_ii_param_2];
	ld.param.u32 	%r3, [_Z11compute_uviPdS_ii_param_3];
	mov.u32 	%r4, %ctaid.x;
	mov.u32 	%r5, %ntid.x;
	mov.u32 	%r6, %tid.x;
	mad.lo.s32 	%r1, %r4, %r5, %r6;
	setp.ge.s32 	%p1, %r1, %r2;
	@%p1 bra 	$L__BB6_2;
	cvta.to.global.u64 	%rd3, %rd1;
	cvta.to.global.u64 	%rd4, %rd2;
	add.s32 	%r7, %r3, -1;
	mul.lo.s32 	%r8, %r7, %r2;
	mul.wide.s32 	%rd5, %r1, 8;
	add.s64 	%rd6, %rd3, %rd5;
	mov.b64 	%rd7, 0;
	st.global.u64 	[%rd6], %rd7;
	mul.wide.s32 	%rd8, %r8, 8;
	add.s64 	%rd9, %rd6, %rd8;
	mov.b64 	%rd10, 4607182418800017408;
	st.global.u64 	[%rd9], %rd10;
	add.s64 	%rd11, %rd4, %rd5;
	st.global.u64 	[%rd11], %rd7;
	add.s64 	%rd12, %rd11, %rd8;
	st.global.u64 	[%rd12], %rd7;
$L__BB6_2:
	ret;

}
	// .globl	_Z11compute_uvjPdS_ii
.visible .entry _Z11compute_uvjPdS_ii(
	.param .u64 .ptr .align 1 _Z11compute_uvjPdS_ii_param_0,
	.param .u64 .ptr .align 1 _Z11compute_uvjPdS_ii_param_1,
	.param .u32 _Z11compute_uvjPdS_ii_param_2,
	.param .u32 _Z11compute_uvjPdS_ii_param_3
)
{
	.reg .pred 	%p<2>;
	.reg .b32 	%r<8>;
	.reg .b64 	%rd<12>;

	ld.param.u64 	%rd1, [_Z11compute_uvjPdS_ii_param_0];
	ld.param.u64 	%rd2, [_Z11compute_uvjPdS_ii_param_1];
	ld.param.u32 	%r2, [_Z11compute_uvjPdS_ii_param_2];
	ld.param.u32 	%r3, [_Z11compute_uvjPdS_ii_param_3];
	mov.u32 	%r4, %ctaid.y;
	mov.u32 	%r5, %ntid.y;
	mov.u32 	%r6, %tid.y;
	mad.lo.s32 	%r1, %r4, %r5, %r6;
	setp.ge.s32 	%p1, %r1, %r3;
	@%p1 bra 	$L__BB7_2;
	cvta.to.global.u64 	%rd3, %rd1;
	cvta.to.global.u64 	%rd4, %rd2;
	mul.lo.s32 	%r7, %r2, %r1;
	mul.wide.s32 	%rd5, %r7, 8;
	add.s64 	%rd6, %rd3, %rd5;
	mov.b64 	%rd7, 0;
	st.global.u64 	[%rd6], %rd7;
	mul.wide.s32 	%rd8, %r2, 8;
	add.s64 	%rd9, %rd6, %rd8;
	st.global.u64 	[%rd9+-8], %rd7;
	add.s64 	%rd10, %rd4, %rd5;
	st.global.u64 	[%rd10], %rd7;
	add.s64 	%rd11, %rd10, %rd8;
	st.global.u64 	[%rd11+-8], %rd7;
$L__BB7_2:
	ret;

}
.func  (.param .b64 func_retval0) __internal_accurate_pow(
	.param .b64 __internal_accurate_pow_param_0
)
{
	.reg .pred 	%p<8>;
	.reg .b32 	%r<49>;
	.reg .b32 	%f<3>;
	.reg .b64 	%fd<109>;

	ld.param.f64 	%fd10, [__internal_accurate_pow_param_0];
	{
	.reg .b32 %temp; 
	mov.b64 	{%temp, %r46}, %fd10;
	}
	{
	.reg .b32 %temp; 
	mov.b64 	{%r45, %temp}, %fd10;
	}
	shr.u32 	%r47, %r46, 20;
	setp.gt.u32 	%p1, %r46, 1048575;
	@%p1 bra 	$L__BB8_2;
	mul.f64 	%fd11, %fd10, 0d4350000000000000;
	{
	.reg .b32 %temp; 
	mov.b64 	{%temp, %r46}, %fd11;
	}
	{
	.reg .b32 %temp; 
	mov.b64 	{%r45, %temp}, %fd11;
	}
	shr.u32 	%r16, %r46, 20;
	add.s32 	%r47, %r16, -54;
$L__BB8_2:
	add.s32 	%r48, %r47, -1023;
	and.b32  	%r17, %r46, -2146435073;
	or.b32  	%r18, %r17, 1072693248;
	mov.b64 	%fd107, {%r45, %r18};
	setp.lt.u32 	%p2, %r18, 1073127583;
	@%p2 bra 	$L__BB8_4;
	{
	.reg .b32 %temp; 
	mov.b64 	{%r19, %temp}, %fd107;
	}
	{
	.reg .b32 %temp; 
	mov.b64 	{%temp, %r20}, %fd107;
	}
	add.s32 	%r21, %r20, -1048576;
	mov.b64 	%fd107, {%r19, %r21};
	add.s32 	%r48, %r47, -1022;
$L__BB8_4:
	add.f64 	%fd12, %fd107, 0dBFF0000000000000;
	add.f64 	%fd13, %fd107, 0d3FF0000000000000;
	rcp.approx.ftz.f64 	%fd14, %fd13;
	neg.f64 	%fd15, %fd13;
	fma.rn.f64 	%fd16, %fd15, %fd14, 0d3FF0000000000000;
	fma.rn.f64 	%fd17, %fd16, %fd16, %fd16;
	fma.rn.f64 	%fd18, %fd17, %fd14, %fd14;
	mul.f64 	%fd19, %fd12, %fd18;
	fma.rn.f64 	%fd20, %fd12, %fd18, %fd19;
	mul.f64 	%fd21, %fd20, %fd20;
	fma.rn.f64 	%fd22, %fd21, 0d3EB0F5FF7D2CAFE2, 0d3ED0F5D241AD3B5A;
	fma.rn.f64 	%fd23, %fd22, %fd21, 0d3EF3B20A75488A3F;
	fma.rn.f64 	%fd24, %fd23, %fd21, 0d3F1745CDE4FAECD5;
	fma.rn.f64 	%fd25, %fd24, %fd21, 0d3F3C71C7258A578B;
	fma.rn.f64 	%fd26, %fd25, %fd21, 0d3F6249249242B910;
	fma.rn.f64 	%fd27, %fd26, %fd21, 0d3F89999999999DFB;
	sub.f64 	%fd28, %fd12, %fd20;
	add.f64 	%fd29, %fd28, %fd28;
	neg.f64 	%fd30, %fd20;
	fma.rn.f64 	%fd31, %fd30, %fd12, %fd29;
	mul.f64 	%fd32, %fd18, %fd31;
	fma.rn.f64 	%fd33, %fd21, %fd27, 0d3FB5555555555555;
	mov.f64 	%fd34, 0d3FB5555555555555;
	sub.f64 	%fd35, %fd34, %fd33;
	fma.rn.f64 	%fd36, %fd21, %fd27, %fd35;
	add.f64 	%fd37, %fd36, 0dBC46A4CB00B9E7B0;
	add.f64 	%fd38, %fd33, %fd37;
	sub.f64 	%fd39, %fd33, %fd38;
	add.f64 	%fd40, %fd37, %fd39;
	mul.rn.f64 	%fd41, %fd20, %fd20;
	neg.f64 	%fd42, %fd41;
	fma.rn.f64 	%fd43, %fd20, %fd20, %fd42;
	{
	.reg .b32 %temp; 
	mov.b64 	{%r22, %temp}, %fd32;
	}
	{
	.reg .b32 %temp; 
	mov.b64 	{%temp, %r23}, %fd32;
	}
	add.s32 	%r24, %r23, 1048576;
	mov.b64 	%fd44, {%r22, %r24};
	fma.rn.f64 	%fd45, %fd20, %fd44, %fd43;
	mul.rn.f64 	%fd46, %fd41, %fd20;
	neg.f64 	%fd47, %fd46;
	fma.rn.f64 	%fd48, %fd41, %fd20, %fd47;
	fma.rn.f64 	%fd49, %fd41, %fd32, %fd48;
	fma.rn.f64 	%fd50, %fd45, %fd20, %fd49;
	mul.rn.f64 	%fd51, %fd38, %fd46;
	neg.f64 	%fd52, %fd51;
	fma.rn.f64 	%fd53, %fd38, %fd46, %fd52;
	fma.rn.f64 	%fd54, %fd38, %fd50, %fd53;
	fma.rn.f64 	%fd55, %fd40, %fd46, %fd54;
	add.f64 	%fd56, %fd51, %fd55;
	sub.f64 	%fd57, %fd51, %fd56;
	add.f64 	%fd58, %fd55, %fd57;
	add.f64 	%fd59, %fd20, %fd56;
	sub.f64 	%fd60, %fd20, %fd59;
	add.f64 	%fd61, %fd56, %fd60;
	add.f64 	%fd62, %fd58, %fd61;
	add.f64 	%fd63, %fd32, %fd62;
	add.f64 	%fd64, %fd59, %fd63;
	sub.f64 	%fd65, %fd59, %fd64;
	add.f64 	%fd66, %fd63, %fd65;
	xor.b32  	%r25, %r48, -2147483648;
	mov.b32 	%r26, 1127219200;
	mov.b64 	%fd67, {%r25, %r26};
	mov.b32 	%r27, -2147483648;
	mov.b64 	%fd68, {%r27, %r26};
	sub.f64 	%fd69, %fd67, %fd68;
	fma.rn.f64 	%fd70, %fd69, 0d3FE62E42FEFA39EF, %fd64;
	fma.rn.f64 	%fd71, %fd69, 0dBFE62E42FEFA39EF, %fd70;
	sub.f64 	%fd72, %fd71, %fd64;
	sub.f64 	%fd73, %fd66, %fd72;
	fma.rn.f64 	%fd74, %fd69, 0d3C7ABC9E3B39803F, %fd73;
	add.f64 	%fd75, %fd70, %fd74;
	sub.f64 	%fd76, %fd70, %fd75;
	add.f64 	%fd77, %fd74, %fd76;
	mov.f64 	%fd78, 0d4000000000000000;
	{
	.reg .b32 %temp; 
	mov.b64 	{%temp, %r28}, %fd78;
	}
	{
	.reg .b32 %temp; 
	mov.b64 	{%r29, %temp}, %fd78;
	}
	shl.b32 	%r30, %r28, 1;
	setp.gt.u32 	%p3, %r30, -33554433;
	and.b32  	%r31, %r28, -15728641;
	selp.b32 	%r32, %r31, %r28, %p3;
	mov.b64 	%fd79, {%r29, %r32};
	mul.rn.f64 	%fd80, %fd75, %fd79;
	neg.f64 	%fd81, %fd80;
	fma.rn.f64 	%fd82, %fd75, %fd79, %fd81;
	fma.rn.f64 	%fd83, %fd77, %fd79, %fd82;
	add.f64 	%fd4, %fd80, %fd83;
	sub.f64 	%fd84, %fd80, %fd4;
	add.f64 	%fd5, %fd83, %fd84;
	fma.rn.f64 	%fd85, %fd4, 0d3FF71547652B82FE, 0d4338000000000000;
	{
	.reg .b32 %temp; 
	mov.b64 	{%r13, %temp}, %fd85;
	}
	mov.f64 	%fd86, 0dC338000000000000;
	add.rn.f64 	%fd87, %fd85, %fd86;
	fma.rn.f64 	%fd88, %fd87, 0dBFE62E42FEFA39EF, %fd4;
	fma.rn.f64 	%fd89, %fd87, 0dBC7ABC9E3B39803F, %fd88;
	fma.rn.f64 	%fd90, %fd89, 0d3E5ADE1569CE2BDF, 0d3E928AF3FCA213EA;
	fma.rn.f64 	%fd91, %fd90, %fd89, 0d3EC71DEE62401315;
	fma.rn.f64 	%fd92, %fd91, %fd89, 0d3EFA01997C89EB71;
	fma.rn.f64 	%fd93, %fd92, %fd89, 0d3F2A01A014761F65;
	fma.rn.f64 	%fd94, %fd93, %fd89, 0d3F56C16C1852B7AF;
	fma.rn.f64 	%fd95, %fd94, %fd89, 0d3F81111111122322;
	fma.rn.f64 	%fd96, %fd95, %fd89, 0d3FA55555555502A1;
	fma.rn.f64 	%fd97, %fd96, %fd89, 0d3FC5555555555511;
	fma.rn.f64 	%fd98, %fd97, %fd89, 0d3FE000000000000B;
	fma.rn.f64 	%fd99, %fd98, %fd89, 0d3FF0000000000000;
	fma.rn.f64 	%fd100, %fd99, %fd89, 0d3FF0000000000000;
	{
	.reg .b32 %temp; 
	mov.b64 	{%r14, %temp}, %fd100;
	}
	{
	.reg .b32 %temp; 
	mov.b64 	{%temp, %r15}, %fd100;
	}
	shl.b32 	%r33, %r13, 20;
	add.s32 	%r34, %r33, %r15;
	mov.b64 	%fd108, {%r14, %r34};
	{
	.reg .b32 %temp; 
	mov.b64 	{%temp, %r35}, %fd4;
	}
	mov.b32 	%f2, %r35;
	abs.f32 	%f1, %f2;
	setp.lt.f32 	%p4, %f1, 0f4086232B;
	@%p4 bra 	$L__BB8_7;
	setp.lt.f64 	%p5, %fd4, 0d0000000000000000;
	add.f64 	%fd101, %fd4, 0d7FF0000000000000;
	selp.f64 	%fd108, 0d0000000000000000, %fd101, %p5;
	setp.geu.f32 	%p6, %f1, 0f40874800;
	@%p6 bra 	$L__BB8_7;
	shr.u32 	%r36, %r13, 31;
	add.s32 	%r37, %r13, %r36;
	shr.s32 	%r38, %r37, 1;
	shl.b32 	%r39, %r38, 20;
	add.s32 	%r40, %r15, %r39;
	mov.b64 	%fd102, {%r14, %r40};
	sub.s32 	%r41, %r13, %r38;
	shl.b32 	%r42, %r41, 20;
	add.s32 	%r43, %r42, 1072693248;
	mov.b32 	%r44, 0;
	mov.b64 	%fd103, {%r44, %r43};
	mul.f64 	%fd108, %fd103, %fd102;
$L__BB8_7:
	abs.f64 	%fd104, %fd108;
	setp.eq.f64 	%p7, %fd104, 0d7FF0000000000000;
	fma.rn.f64 	%fd105, %fd108, %fd5, %fd108;
	selp.f64 	%fd106, %fd108, %fd105, %p7;
	st.param.f64 	[func_retval0], %fd106;
	ret;

}


// ===== COMPILED SASS (sm_100) =====

	.target	sm_100

	.elftype	@"ET_EXEC"


//--------------------- .note.nv.tkinfo           --------------------------
	.section	.note.nv.tkinfo,"",@"SHT_NOTE"
	.sectionflags	@"SHF_NOTE_NV_TKINFO"
	.tkinfo
        /*0018*/ 	.word	0x00000002
        /*0030*/ 	.string	""
        /*0030*/ 	.string	"ptxas"
        /*0030*/ 	.string	"Cuda compilation tools, release 13.0, V13.0.88"
        /*0030*/ 	.string	"Build cuda_13.0.r13.0/compiler.36424714_0"
        /*0030*/ 	.string	"-arch sm_100 -m 64 "



//--------------------- .note.nv.cuinfo           --------------------------
	.section	.note.nv.cuinfo,"",@"SHT_NOTE"
	.sectionflags	@"SHF_NOTE_NV_CUINFO"
        /*0018*/ 	.short	0x0002
        /*001a*/ 	.short	0x0064
        /*001c*/ 	.short	0x0082
	.zero		2


//--------------------- .nv.info                  --------------------------
	.section	.nv.info,"",@"SHT_CUDA_INFO"
	.align	4


	//----- nvinfo : EIATTR_REGCOUNT
	.align		4
        /*0000*/ 	.byte	0x04, 0x2f
        /*0002*/ 	.short	(.L_1 - .L_0)
	.align		4
.L_0:
        /*0004*/ 	.word	index@(_Z5zerosPdii)
        /*0008*/ 	.word	0x00000008


	//----- nvinfo : EIATTR_FRAME_SIZE
	.align		4
.L_1:
        /*000c*/ 	.byte	0x04, 0x11
        /*000e*/ 	.short	(.L_3 - .L_2)
	.align		4
.L_2:
        /*0010*/ 	.word	index@(_Z5zerosPdii)
        /*0014*/ 	.word	0x00000000


	//----- nvinfo : EIATTR_REGCOUNT
	.align		4
.L_3:
        /*0018*/ 	.byte	0x04, 0x2f
        /*001a*/ 	.short	(.L_5 - .L_4)
	.align		4
.L_4:
        /*001c*/ 	.word	index@(_Z9compute_bPdS_S_iiiddd)
        /*0020*/ 	.word	0x00000020


	//----- nvinfo : EIATTR_FRAME_SIZE
	.align		4
.L_5:
        /*0024*/ 	.byte	0x04, 0x11
        /*0026*/ 	.short	(.L_7 - .L_6)
	.align		4
.L_6:
        /*0028*/ 	.word	index@($_Z9compute_bPdS_S_iiiddd$__internal_accurate_pow)
        /*002c*/ 	.word	0x00000000


	//----- nvinfo : EIATTR_FRAME_SIZE
	.align		4
.L_7:
        /*0030*/ 	.byte	0x04, 0x11
        /*0032*/ 	.short	(.L_9 - .L_8)
	.align		4
.L_8:
        /*0034*/ 	.word	index@($__internal_3_$__cuda_sm20_div_rn_f64_full)
        /*0038*/ 	.word	0x00000000


	//----- nvinfo : EIATTR_FRAME_SIZE
	.align		4
.L_9:
        /*003c*/ 	.byte	0x04, 0x11
        /*003e*/ 	.short	(.L_11 - .L_10)
	.align		4
.L_10:
        /*0040*/ 	.word	index@($__internal_2_$__cuda_sm20_dblrcp_rn_slowpath_v3)
        /*0044*/ 	.word	0x00000000


	//----- nvinfo : EIATTR_FRAME_SIZE
	.align		4
.L_11:
        /*0048*/ 	.byte	0x04, 0x11
        /*004a*/ 	.short	(.L_13 - .L_12)
	.align		4
.L_12:
        /*004c*/ 	.word	index@(_Z9compute_bPdS_S_iiiddd)
        /*0050*/ 	.word	0x00000000


	//----- nvinfo : EIATTR_REGCOUNT
	.align		4
.L_13:
        /*0054*/ 	.byte	0x04, 0x2f
        /*0056*/ 	.short	(.L_15 - .L_14)
	.align		4
.L_14:
        /*0058*/ 	.word	index@(_Z9compute_pPdS_S_iidd)
        /*005c*/ 	.word	0x0000001e


	//----- nvinfo : EIATTR_FRAME_SIZE
	.align		4
.L_15:
        /*0060*/ 	.byte	0x04, 0x11
        /*0062*/ 	.short	(.L_17 - .L_16)
	.align		4
.L_16:
        /*0064*/ 	.word	index@($__internal_1_$__cuda_sm20_div_rn_f64_full)
        /*0068*/ 	.word	0x00000000


	//----- nvinfo : EIATTR_FRAME_SIZE
	.align		4
.L_17:
        /*006c*/ 	.byte	0x04, 0x11
        /*006e*/ 	.short	(.L_19 - .L_18)
	.align		4
.L_18:
        /*0070*/ 	.word	index@(_Z9compute_pPdS_S_iidd)
        /*0074*/ 	.word	0x00000000


	//----- nvinfo : EIATTR_REGCOUNT
	.align		4
.L_19:
        /*0078*/ 	.byte	0x04, 0x2f
        /*007a*/ 	.short	(.L_21 - .L_20)
	.align		4
.L_20:
        /*007c*/ 	.word	index@(_Z10compute_uvPdS_S_S_S_iiidddd)
        /*0080*/ 	.word	0x0000002c


	//----- nvinfo : EIATTR_FRAME_SIZE
	.align		4
.L_21:
        /*0084*/ 	.byte	0x04, 0x11
        /*0086*/ 	.short	(.L_23 - .L_22)
	.align		4
.L_22:
        /*0088*/ 	.word	index@($__internal_0_$__cuda_sm20_div_rn_f64_full)
        /*008c*/ 	.word	0x00000000


	//----- nvinfo : EIATTR_FRAME_SIZE
	.align		4
.L_23:
        /*0090*/ 	.byte	0x04, 0x11
        /*0092*/ 	.short	(.L_25 - .L_24)
	.align		4
.L_24:
        /*0094*/ 	.word	index@(_Z10compute_uvPdS_S_S_S_iiidddd)
        /*0098*/ 	.word	0x00000000


	//----- nvinfo : EIATTR_REGCOUNT
	.align		4
.L_25:
        /*009c*/ 	.byte	0x04, 0x2f
        /*009e*/ 	.short	(.L_27 - .L_26)
	.align		4
.L_26:
        /*00a0*/ 	.word	index@(_Z10compute_pjPdii)
        /*00a4*/ 	.word	0x0000000c


	//----- nvinfo : EIATTR_FRAME_SIZE
	.align		4
.L_27:
        /*00a8*/ 	.byte	0x04, 0x11
        /*00aa*/ 	.short	(.L_29 - .L_28)
	.align		4
.L_28:
        /*00ac*/ 	.word	index@(_Z10compute_pjPdii)
        /*00b0*/ 	.word	0x00000000


	//----- nvinfo : EIATTR_REGCOUNT
	.align		4
.L_29:
        /*00b4*/ 	.byte	0x04, 0x2f
        /*00b6*/ 	.short	(.L_31 - .L_30)
	.align		4
.L_30:
        /*00b8*/ 	.word	index@(_Z10compute_piPdii)
        /*00bc*/ 	.word	0x0000000a


	//----- nvinfo : EIATTR_FRAME_SIZE
	.align		4
.L_31:
        /*00c0*/ 	.byte	0x04, 0x11
        /*00c2*/ 	.short	(.L_33 - .L_32)
	.align		4
.L_32:
        /*00c4*/ 	.word	index@(_Z10compute_piPdii)
        /*00c8*/ 	.word	0x00000000


	//----- nvinfo : EIATTR_REGCOUNT
	.align		4
.L_33:
        /*00cc*/ 	.byte	0x04, 0x2f
        /*00ce*/ 	.short	(.L_35 - .L_34)
	.align		4
.L_34:
        /*00d0*/ 	.word	index@(_Z11compute_uviPdS_ii)
        /*00d4*/ 	.word	0x0000000e


	//----- nvinfo : EIATTR_FRAME_SIZE
	.align		4
.L_35:
        /*00d8*/ 	.byte	0x04, 0x11
        /*00da*/ 	.short	(.L_37 - .L_36)
	.align		4
.L_36:
        /*00dc*/ 	.word	index@(_Z11compute_uviPdS_ii)
        /*00e0*/ 	.word	0x00000000


	//----- nvinfo : EIATTR_REGCOUNT
	.align		4
.L_37:
        /*00e4*/ 	.byte	0x04, 0x2f
        /*00e6*/ 	.short	(.L_39 - .L_38)
	.align		4
.L_38:
        /*00e8*/ 	.word	index@(_Z11compute_uvjPdS_ii)
        /*00ec*/ 	.word	0x0000000e


	//----- nvinfo : EIATTR_FRAME_SIZE
	.align		4
.L_39:
        /*00f0*/ 	.byte	0x04, 0x11
        /*00f2*/ 	.short	(.L_41 - .L_40)
	.align		4
.L_40:
        /*00f4*/ 	.word	index@(_Z11compute_uvjPdS_ii)
        /*00f8*/ 	.word	0x00000000


	//----- nvinfo : EIATTR_MIN_STACK_SIZE
	.align		4
.L_41:
        /*00fc*/ 	.byte	0x04, 0x12
        /*00fe*/ 	.short	(.L_43 - .L_42)
	.align		4
.L_42:
        /*0100*/ 	.word	index@(_Z11compute_uvjPdS_ii)
        /*0104*/ 	.word	0x00000000


	//----- nvinfo : EIATTR_MIN_STACK_SIZE
	.align		4
.L_43:
        /*0108*/ 	.byte	0x04, 0x12
        /*010a*/ 	.short	(.L_45 - .L_44)
	.align		4
.L_44:
        /*010c*/ 	.word	index@(_Z11compute_uviPdS_ii)
        /*0110*/ 	.word	0x00000000


	//----- nvinfo : EIATTR_MIN_STACK_SIZE
	.align		4
.L_45:
        /*0114*/ 	.byte	0x04, 0x12
        /*0116*/ 	.short	(.L_47 - .L_46)
	.align		4
.L_46:
        /*0118*/ 	.word	index@(_Z10compute_piPdii)
        /*011c*/ 	.word	0x00000000


	//----- nvinfo : EIATTR_MIN_STACK_SIZE
	.align		4
.L_47:
        /*0120*/ 	.byte	0x04, 0x12
        /*0122*/ 	.short	(.L_49 - .L_48)
	.align		4
.L_48:
        /*0124*/ 	.word	index@(_Z10compute_pjPdii)
        /*0128*/ 	.word	0x00000000


	//----- nvinfo : EIATTR_MIN_STACK_SIZE
	.align		4
.L_49:
        /*012c*/ 	.byte	0x04, 0x12
        /*012e*/ 	.short	(.L_51 - .L_50)
	.align		4
.L_50:
        /*0130*/ 	.word	index@(_Z10compute_uvPdS_S_S_S_iiidddd)
        /*0134*/ 	.word	0x00000000


	//----- nvinfo : EIATTR_MIN_STACK_SIZE
	.align		4
.L_51:
        /*0138*/ 	.byte	0x04, 0x12
        /*013a*/ 	.short	(.L_53 - .L_52)
	.align		4
.L_52:
        /*013c*/ 	.word	index@(_Z9compute_pPdS_S_iidd)
        /*0140*/ 	.word	0x00000000


	//----- nvinfo : EIATTR_MIN_STACK_SIZE
	.align		4
.L_53:
        /*0144*/ 	.byte	0x04, 0x12
        /*0146*/ 	.short	(.L_55 - .L_54)
	.align		4
.L_54:
        /*0148*/ 	.word	index@(_Z9compute_bPdS_S_iiiddd)
        /*014c*/ 	.word	0x00000000


	//----- nvinfo : EIATTR_MIN_STACK_SIZE
	.align		4
.L_55:
        /*0150*/ 	.byte	0x04, 0x12
        /*0152*/ 	.short	(.L_57 - .L_56)
	.align		4
.L_56:
        /*0154*/ 	.word	index@(_Z5zerosPdii)
        /*0158*/ 	.word	0x00000000
.L_57:


//--------------------- .nv.compat                --------------------------
	.section	.nv.compat,"",@"SHT_CUDA_COMPAT_INFO"
	.align	4
        /*0000*/ 	.byte	0x02, 0x09, 0x00, 0x00, 0x02, 0x02, 0x01, 0x00, 0x02, 0x05, 0x05, 0x00, 0x03, 0x07, 0x01, 0x01
        /*0010*/ 	.byte	0x02, 0x03, 0x00, 0x00, 0x02, 0x06, 0x01, 0x00, 0x04, 0x0b, 0x08, 0x00, 0x01, 0x00, 0x00, 0x00
        /*0020*/ 	.byte	0x00, 0x00, 0x00, 0x00


//--------------------- .nv.info._Z11compute_uvjPdS_ii --------------------------
	.section	.nv.info._Z11compute_uvjPdS_ii,"",@"SHT_CUDA_INFO"
	.sectionflags	@""
	.align	4


	//----- nvinfo : EIATTR_CUDA_API_VERSION
	.align		4
        /*0000*/ 	.byte	0x04, 0x37
        /*0002*/ 	.short	(.L_59 - .L_58)
.L_58:
        /*0004*/ 	.word	0x00000082


	//----- nvinfo : EIATTR_KPARAM_INFO
	.align		4
.L_59:
        /*0008*/ 	.byte	0x04, 0x17
        /*000a*/ 	.short	(.L_61 - .L_60)
.L_60:
        /*000c*/ 	.word	0x00000000
        /*0010*/ 	.short	0x0003
        /*0012*/ 	.short	0x0014
        /*0014*/ 	.byte	0x00, 0xf0, 0x11, 0x00


	//----- nvinfo : EIATTR_KPARAM_INFO
	.align		4
.L_61:
        /*0018*/ 	.byte	0x04, 0x17
        /*001a*/ 	.short	(.L_63 - .L_62)
.L_62:
        /*001c*/ 	.word	0x00000000
        /*0020*/ 	.short	0x0002
        /*0022*/ 	.short	0x0010
        /*0024*/ 	.byte	0x00, 0xf0, 0x11, 0x00


	//----- nvinfo : EIATTR_KPARAM_INFO
	.align		4
.L_63:
        /*0028*/ 	.byte	0x04, 0x17
        /*002a*/ 	.short	(.L_65 - .L_64)
.L_64:
        /*002c*/ 	.word	0x00000000
        /*0030*/ 	.short	0x0001
        /*0032*/ 	.short	0x0008
        /*0034*/ 	.byte	0x00, 0xf5, 0x21, 0x00


	//----- nvinfo : EIATTR_KPARAM_INFO
	.align		4
.L_65:
        /*0038*/ 	.byte	0x04, 0x17
        /*003a*/ 	.short	(.L_67 - .L_66)
.L_66:
        /*003c*/ 	.word	0x00000000
        /*0040*/ 	.short	0x0000
        /*0042*/ 	.short	0x0000
        /*0044*/ 	.byte	0x00, 0xf5, 0x21, 0x00


	//----- nvinfo : EIATTR_SPARSE_MMA_MASK
	.align		4
.L_67:
        /*0048*/ 	.byte	0x03, 0x50
        /*004a*/ 	.short	0x0000


	//----- nvinfo : EIATTR_MAXREG_COUNT
	.align		4
        /*004c*/ 	.byte	0x03, 0x1b
        /*004e*/ 	.short	0x00ff


	//----- nvinfo : EIATTR_MERCURY_ISA_VERSION
	.align		4
        /*0050*/ 	.byte	0x03, 0x5f
        /*0052*/ 	.short	0x0101


	//----- nvinfo : EIATTR_VRC_CTA_INIT_COUNT
	.align		4
        /*0054*/ 	.byte	0x02, 0x4a
	.zero		1
	.zero		1


	//----- nvinfo : EIATTR_EXIT_INSTR_OFFSETS
	.align		4
        /*0058*/ 	.byte	0x04, 0x1c
        /*005a*/ 	.short	(.L_69 - .L_68)


	//   ....[0]....
.L_68:
        /*005c*/ 	.word	0x00000070


	//   ....[1]....
        /*0060*/ 	.word	0x00000150


	//----- nvinfo : EIATTR_CBANK_PARAM_SIZE
	.align		4
.L_69:
        /*0064*/ 	.byte	0x03, 0x19
        /*0066*/ 	.short	0x0018


	//----- nvinfo : EIATTR_PARAM_CBANK
	.align		4
        /*0068*/ 	.byte	0x04, 0x0a
        /*006a*/ 	.short	(.L_71 - .L_70)
	.align		4
.L_70:
        /*006c*/ 	.word	index@(.nv.constant0._Z11compute_uvjPdS_ii)
        /*0070*/ 	.short	0x0380
        /*0072*/ 	.short	0x0018


	//----- nvinfo : EIATTR_SW_WAR
	.align		4
.L_71:
        /*0074*/ 	.byte	0x04, 0x36
        /*0076*/ 	.short	(.L_73 - .L_72)
.L_72:
        /*0078*/ 	.word	0x00000008
.L_73:


//--------------------- .nv.info._Z11compute_uviPdS_ii --------------------------
	.section	.nv.info._Z11compute_uviPdS_ii,"",@"SHT_CUDA_INFO"
	.sectionflags	@""
	.align	4


	//----- nvinfo : EIATTR_CUDA_API_VERSION
	.align		4
        /*0000*/ 	.byte	0x04, 0x37
        /*0002*/ 	.short	(.L_75 - .L_74)
.L_74:
        /*0004*/ 	.word	0x00000082


	//----- nvinfo : EIATTR_KPARAM_INFO
	.align		4
.L_75:
        /*0008*/ 	.byte	0x04, 0x17
        /*000a*/ 	.short	(.L_77 - .L_76)
.L_76:
        /*000c*/ 	.word	0x00000000
        /*0010*/ 	.short	0x0003
        /*0012*/ 	.short	0x0014
        /*0014*/ 	.byte	0x00, 0xf0, 0x11, 0x00


	//----- nvinfo : EIATTR_KPARAM_INFO
	.align		4
.L_77:
        /*0018*/ 	.byte	0x04, 0x17
        /*001a*/ 	.short	(.L_79 - .L_78)
.L_78:
        /*001c*/ 	.word	0x00000000
        /*0020*/ 	.short	0x0002
        /*0022*/ 	.short	0x0010
        /*0024*/ 	.byte	0x00, 0xf0, 0x11, 0x00


	//----- nvinfo : EIATTR_KPARAM_INFO
	.align		4
.L_79:
        /*0028*/ 	.byte	0x04, 0x17
        /*002a*/ 	.short	(.L_81 - .L_80)
.L_80:
        /*002c*/ 	.word	0x00000000
        /*0030*/ 	.short	0x0001
        /*0032*/ 	.short	0x0008
        /*0034*/ 	.byte	0x00, 0xf5, 0x21, 0x00


	//----- nvinfo : EIATTR_KPARAM_INFO
	.align		4
.L_81:
        /*0038*/ 	.byte	0x04, 0x17
        /*003a*/ 	.short	(.L_83 - .L_82)
.L_82:
        /*003c*/ 	.word	0x00000000
        /*0040*/ 	.short	0x0000
        /*0042*/ 	.short	0x0000
        /*0044*/ 	.byte	0x00, 0xf5, 0x21, 0x00


	//----- nvinfo : EIATTR_SPARSE_MMA_MASK
	.align		4
.L_83:
        /*0048*/ 	.byte	0x03, 0x50
        /*004a*/ 	.short	0x0000


	//----- nvinfo : EIATTR_MAXREG_COUNT
	.align		4
        /*004c*/ 	.byte	0x03, 0x1b
        /*004e*/ 	.short	0x00ff


	//----- nvinfo : EIATTR_MERCURY_ISA_VERSION
	.align		4
        /*0050*/ 	.byte	0x03, 0x5f
        /*0052*/ 	.short	0x0101


	//----- nvinfo : EIATTR_VRC_CTA_INIT_COUNT
	.align		4
        /*0054*/ 	.byte	0x02, 0x4a
	.zero		1
	.zero		1


	//----- nvinfo : EIATTR_EXIT_INSTR_OFFSETS
	.align		4
        /*0058*/ 	.byte	0x04, 0x1c
        /*005a*/ 	.short	(.L_85 - .L_84)


	//   ....[0]....
.L_84:
        /*005c*/ 	.word	0x00000070


	//   ....[1]....
        /*0060*/ 	.word	0x00000180


	//----- nvinfo : EIATTR_CBANK_PARAM_SIZE
	.align		4
.L_85:
        /*0064*/ 	.byte	0x03, 0x19
        /*0066*/ 	.short	0x0018


	//----- nvinfo : EIATTR_PARAM_CBANK
	.align		4
        /*0068*/ 	.byte	0x04, 0x0a
        /*006a*/ 	.short	(.L_87 - .L_86)
	.align		4
.L_86:
        /*006c*/ 	.word	index@(.nv.constant0._Z11compute_uviPdS_ii)
        /*0070*/ 	.short	0x0380
        /*0072*/ 	.short	0x0018


	//----- nvinfo : EIATTR_SW_WAR
	.align		4
.L_87:
        /*0074*/ 	.byte	0x04, 0x36
        /*0076*/ 	.short	(.L_89 - .L_88)
.L_88:
        /*0078*/ 	.word	0x00000008
.L_89:


//--------------------- .nv.info._Z10compute_piPdii --------------------------
	.section	.nv.info._Z10compute_piPdii,"",@"SHT_CUDA_INFO"
	.sectionflags	@""
	.align	4


	//----- nvinfo : EIATTR_CUDA_API_VERSION
	.align		4
        /*0000*/ 	.byte	0x04, 0x37
        /*0002*/ 	.short	(.L_91 - .L_90)
.L_90:
        /*0004*/ 	.word	0x00000082


	//----- nvinfo : EIATTR_KPARAM_INFO
	.align		4
.L_91:
        /*0008*/ 	.byte	0x04, 0x17
        /*000a*/ 	.short	(.L_93 - .L_92)
.L_92:
        /*000c*/ 	.word	0x00000000
        /*0010*/ 	.short	0x0002
        /*0012*/ 	.short	0x000c
        /*0014*/ 	.byte	0x00, 0xf0, 0x11, 0x00


	//----- nvinfo : EIATTR_KPARAM_INFO
	.align		4
.L_93:
        /*0018*/ 	.byte	0x04, 0x17
        /*001a*/ 	.short	(.L_95 - .L_94)
.L_94:
        /*001c*/ 	.word	0x00000000
        /*0020*/ 	.short	0x0001
        /*0022*/ 	.short	0x0008
        /*0024*/ 	.byte	0x00, 0xf0, 0x11, 0x00


	//----- nvinfo : EIATTR_KPARAM_INFO
	.align		4
.L_95:
        /*0028*/ 	.byte	0x04, 0x17
        /*002a*/ 	.short	(.L_97 - .L_96)
.L_96:
        /*002c*/ 	.word	0x00000000
        /*0030*/ 	.short	0x0000
        /*0032*/ 	.short	0x0000
        /*0034*/ 	.byte	0x00, 0xf5, 0x21, 0x00


	//----- nvinfo : EIATTR_SPARSE_MMA_MASK
	.align		4
.L_97:
        /*0038*/ 	.byte	0x03, 0x50
        /*003a*/ 	.short	0x0000


	//----- nvinfo : EIATTR_MAXREG_COUNT
	.align		4
        /*003c*/ 	.byte	0x03, 0x1b
        /*003e*/ 	.short	0x00ff


	//----- nvinfo : EIATTR_MERCURY_ISA_VERSION
	.align		4
        /*0040*/ 	.byte	0x03, 0x5f
        /*0042*/ 	.short	0x0101


	//----- nvinfo : EIATTR_VRC_CTA_INIT_COUNT
	.align		4
        /*0044*/ 	.byte	0x02, 0x4a
	.zero		1
	.zero		1


	//----- nvinfo : EIATTR_EXIT_INSTR_OFFSETS
	.align		4
        /*0048*/ 	.byte	0x04, 0x1c
        /*004a*/ 	.short	(.L_99 - .L_98)


	//   ....[0]....
.L_98:
        /*004c*/ 	.word	0x00000070


	//   ....[1]....
        /*0050*/ 	.word	0x00000140


	//----- nvinfo : EIATTR_CBANK_PARAM_SIZE
	.align		4
.L_99:
        /*0054*/ 	.byte	0x03, 0x19
        /*0056*/ 	.short	0x0010


	//----- nvinfo : EIATTR_PARAM_CBANK
	.align		4
        /*0058*/ 	.byte	0x04, 0x0a
        /*005a*/ 	.short	(.L_101 - .L_100)
	.align		4
.L_100:
        /*005c*/ 	.word	index@(.nv.constant0._Z10compute_piPdii)
        /*0060*/ 	.short	0x0380
        /*0062*/ 	.short	0x0010


	//----- nvinfo : EIATTR_SW_WAR
	.align		4
.L_101:
        /*0064*/ 	.byte	0x04, 0x36
        /*0066*/ 	.short	(.L_103 - .L_102)
.L_102:
        /*0068*/ 	.word	0x00000008
.L_103:


//--------------------- .nv.info._Z10compute_pjPdii --------------------------
	.section	.nv.info._Z10compute_pjPdii,"",@"SHT_CUDA_INFO"
	.sectionflags	@""
	.align	4


	//----- nvinfo : EIATTR_CUDA_API_VERSION
	.align		4
        /*0000*/ 	.byte	0x04, 0x37
        /*0002*/ 	.short	(.L_105 - .L_104)
.L_104:
        /*0004*/ 	.word	0x00000082


	//----- nvinfo : EIATTR_KPARAM_INFO
	.align		4
.L_105:
        /*0008*/ 	.byte	0x04, 0x17
        /*000a*/ 	.short	(.L_107 - .L_106)
.L_106:
        /*000c*/ 	.word	0x00000000
        /*0010*/ 	.short	0x0002
        /*0012*/ 	.short	0x000c
        /*0014*/ 	.byte	0x00, 0xf0, 0x11, 0x00


	//----- nvinfo : EIATTR_KPARAM_INFO
	.align		4
.L_107:
        /*0018*/ 	.byte	0x04, 0x17
        /*001a*/ 	.short	(.L_109 - .L_108)
.L_108:
        /*001c*/ 	.word	0x00000000
        /*0020*/ 	.short	0x0001
        /*0022*/ 	.short	0x0008
        /*0024*/ 	.byte	0x00, 0xf0, 0x11, 0x00


	//----- nvinfo : EIATTR_KPARAM_INFO
	.align		4
.L_109:
        /*0028*/ 	.byte	0x04, 0x17
        /*002a*/ 	.short	(.L_111 - .L_110)
.L_110:
        /*002c*/ 	.word	0x00000000
        /*0030*/ 	.short	0x0000
        /*0032*/ 	.short	0x0000
        /*0034*/ 	.byte	0x00, 0xf5, 0x21, 0x00


	//----- nvinfo : EIATTR_SPARSE_MMA_MASK
	.align		4
.L_111:
        /*0038*/ 	.byte	0x03, 0x50
        /*003a*/ 	.short	0x0000


	//----- nvinfo : EIATTR_MAXREG_COUNT
	.align		4
        /*003c*/ 	.byte	0x03, 0x1b
        /*003e*/ 	.short	0x00ff


	//----- nvinfo : EIATTR_MERCURY_ISA_VERSION
	.align		4
        /*0040*/ 	.byte	0x03, 0x5f
        /*0042*/ 	.short	0x0101


	//----- nvinfo : EIATTR_VRC_CTA_INIT_COUNT
	.align		4
        /*0044*/ 	.byte	0x02, 0x4a
	.zero		1
	.zero		1


	//----- nvinfo : EIATTR_EXIT_INSTR_OFFSETS
	.align		4
        /*0048*/ 	.byte	0x04, 0x1c
        /*004a*/ 	.short	(.L_113 - .L_112)


	//   ....[0]....
.L_112:
        /*004c*/ 	.word	0x00000070


	//   ....[1]....
        /*0050*/ 	.word	0x00000170


	//----- nvinfo : EIATTR_CBANK_PARAM_SIZE
	.align		4
.L_113:
        /*0054*/ 	.byte	0x03, 0x19
        /*0056*/ 	.short	0x0010


	//----- nvinfo : EIATTR_PARAM_CBANK
	.align		4
        /*0058*/ 	.byte	0x04, 0x0a
        /*005a*/ 	.short	(.L_115 - .L_114)
	.align		4
.L_114:
        /*005c*/ 	.word	index@(.nv.constant0._Z10compute_pjPdii)
        /*0060*/ 	.short	0x0380
        /*0062*/ 	.short	0x0010


	//----- nvinfo : EIATTR_SW_WAR
	.align		4
.L_115:
        /*0064*/ 	.byte	0x04, 0x36
        /*0066*/ 	.short	(.L_117 - .L_116)
.L_116:
        /*0068*/ 	.word	0x00000008
.L_117:


//--------------------- .nv.info._Z10compute_uvPdS_S_S_S_iiidddd --------------------------
	.section	.nv.info._Z10compute_uvPdS_S_S_S_iiidddd,"",@"SHT_CUDA_INFO"
	.sectionflags	@""
	.align	4


	//----- nvinfo : EIATTR_CUDA_API_VERSION
	.align		4
        /*0000*/ 	.byte	0x04, 0x37
        /*0002*/ 	.short	(.L_119 - .L_118)
.L_118:
        /*0004*/ 	.word	0x00000082


	//----- nvinfo : EIATTR_KPARAM_INFO
	.align		4
.L_119:
        /*0008*/ 	.byte	0x04, 0x17
        /*000a*/ 	.short	(.L_121 - .L_120)
.L_120:
        /*000c*/ 	.word	0x00000000
        /*0010*/ 	.short	0x000b
        /*0012*/ 	.short	0x0050
        /*0014*/ 	.byte	0x00, 0xf0, 0x21, 0x00


	//----- nvinfo : EIATTR_KPARAM_INFO
	.align		4
.L_121:
        /*0018*/ 	.byte	0x04, 0x17
        /*001a*/ 	.short	(.L_123 - .L_122)
.L_122:
        /*001c*/ 	.word	0x00000000
        /*0020*/ 	.short	0x000a
        /*0022*/ 	.short	0x0048
        /*0024*/ 	.byte	0x00, 0xf0, 0x21, 0x00


	//----- nvinfo : EIATTR_KPARAM_INFO
	.align		4
.L_123:
        /*0028*/ 	.byte	0x04, 0x17
        /*002a*/ 	.short	(.L_125 - .L_124)
.L_124:
        /*002c*/ 	.word	0x00000000
        /*0030*/ 	.short	0x0009
        /*0032*/ 	.short	0x0040
        /*0034*/ 	.byte	0x00, 0xf0, 0x21, 0x00


	//----- nvinfo : EIATTR_KPARAM_INFO
	.align		4
.L_125:
        /*0038*/ 	.byte	0x04, 0x17
        /*003a*/ 	.short	(.L_127 - .L_126)
.L_126:
        /*003c*/ 	.word	0x00000000
        /*0040*/ 	.short	0x0008
        /*0042*/ 	.short	0x0038
        /*0044*/ 	.byte	0x00, 0xf0, 0x21, 0x00


	//----- nvinfo : EIATTR_KPARAM_INFO
	.align		4
.L_127:
        /*0048*/ 	.byte	0x04, 0x17
        /*004a*/ 	.short	(.L_129 - .L_128)
.L_128:
        /*004c*/ 	.word	0x00000000
        /*0050*/ 	.short	0x0007
        /*0052*/ 	.short	0x0030
        /*0054*/ 	.byte	0x00, 0xf0, 0x11, 0x00


	//----- nvinfo : EIATTR_KPARAM_INFO
	.align		4
.L_129:
        /*0058*/ 	.byte	0x04, 0x17
        /*005a*/ 	.short	(.L_131 - .L_130)
.L_130:
        /*005c*/ 	.word	0x00000000
        /*0060*/ 	.short	0x0006
        /*0062*/ 	.short	0x002c
        /*0064*/ 	.byte	0x00, 0xf0, 0x11, 0x00


	//----- nvinfo : EIATTR_KPARAM_INFO
	.align		4
.L_131:
        /*0068*/ 	.byte	0x04, 0x17
        /*006a*/ 	.short	(.L_133 - .L_132)
.L_132:
        /*006c*/ 	.word	0x00000000
        /*0070*/ 	.short	0x0005
        /*0072*/ 	.short	0x0028
        /*0074*/ 	.byte	0x00, 0xf0, 0x11, 0x00


	//----- nvinfo : EIATTR_KPARAM_INFO
	.align		4
.L_133:
        /*0078*/ 	.byte	0x04, 0x17
        /*007a*/ 	.short	(.L_135 - .L_134)
.L_134:
        /*007c*/ 	.word	0x00000000
        /*0080*/ 	.short	0x0004
        /*0082*/ 	.short	0x0020
        /*0084*/ 	.byte	0x00, 0xf5, 0x21, 0x00


	//----- nvinfo : EIATTR_KPARAM_INFO
	.align		4
.L_135:
        /*0088*/ 	.byte	0x04, 0x17
        /*008a*/ 	.short	(.L_137 - .L_136)
.L_136:
        /*008c*/ 	.word	0x00000000
        /*0090*/ 	.short	0x0003
        /*0092*/ 	.short	0x0018
        /*0094*/ 	.byte	0x00, 0xf5, 0x21, 0x00


	//----- nvinfo : EIATTR_KPARAM_INFO
	.align		4
.L_137:
        /*0098*/ 	.byte	0x04, 0x17
        /*009a*/ 	.short	(.L_139 - .L_138)
.L_138:
        /*009c*/ 	.word	0x00000000
        /*00a0*/ 	.short	0x0002
        /*00a2*/ 	.short	0x0010
        /*00a4*/ 	.byte	0x00, 0xf5, 0x21, 0x00


	//----- nvinfo : EIATTR_KPARAM_INFO
	.align		4
.L_139:
        /*00a8*/ 	.byte	0x04, 0x17
        /*00aa*/ 	.short	(.L_141 - .L_140)
.L_140:
        /*00ac*/ 	.word	0x00000000
        /*00b0*/ 	.short	0x0001
        /*00b2*/ 	.short	0x0008
        /*00b4*/ 	.byte	0x00, 0xf5, 0x21, 0x00


	//----- nvinfo : EIATTR_KPARAM_INFO
	.align		4
.L_141:
        /*00b8*/ 	.byte	0x04, 0x17
        /*00ba*/ 	.short	(.L_143 - .L_142)
.L_142:
        /*00bc*/ 	.word	0x00000000
        /*00c0*/ 	.short	0x0000
        /*00c2*/ 	.short	0x0000
        /*00c4*/ 	.byte	0x00, 0xf5, 0x21, 0x00


	//----- nvinfo : EIATTR_SPARSE_MMA_MASK
	.align		4
.L_143:
        /*00c8*/ 	.byte	0x03, 0x50
        /*00ca*/ 	.short	0x0000


	//----- nvinfo : EIATTR_MAXREG_COUNT
	.align		4
        /*00cc*/ 	.byte	0x03, 0x1b
        /*00ce*/ 	.short	0x00ff


	//----- nvinfo : EIATTR_MERCURY_ISA_VERSION
	.align		4
        /*00d0*/ 	.byte	0x03, 0x5f
        /*00d2*/ 	.short	0x0101


	//----- nvinfo : EIATTR_VRC_CTA_INIT_COUNT
	.align		4
        /*00d4*/ 	.byte	0x02, 0x4a
	.zero		1
	.zero		1


	//----- nvinfo : EIATTR_EXIT_INSTR_OFFSETS
	.align		4
        /*00d8*/ 	.byte	0x04, 0x1c
        /*00da*/ 	.short	(.L_145 - .L_144)


	//   ....[0]....
.L_144:
        /*00dc*/ 	.word	0x00000100


	//   ....[1]....
        /*00e0*/ 	.word	0x00001170


	//----- nvinfo : EIATTR_CRS_STACK_SIZE
	.align		4
.L_145:
        /*00e4*/ 	.byte	0x04, 0x1e
        /*00e6*/ 	.short	(.L_147 - .L_146)
.L_146:
        /*00e8*/ 	.word	0x00000000


	//----- nvinfo : EIATTR_CBANK_PARAM_SIZE
	.align		4
.L_147:
        /*00ec*/ 	.byte	0x03, 0x19
        /*00ee*/ 	.short	0x0058


	//----- nvinfo : EIATTR_PARAM_CBANK
	.align		4
        /*00f0*/ 	.byte	0x04, 0x0a
        /*00f2*/ 	.short	(.L_149 - .L_148)
	.align		4
.L_148:
        /*00f4*/ 	.word	index@(.nv.constant0._Z10compute_uvPdS_S_S_S_iiidddd)
        /*00f8*/ 	.short	0x0380
        /*00fa*/ 	.short	0x0058


	//----- nvinfo : EIATTR_SW_WAR
	.align		4
.L_149:
        /*00fc*/ 	.byte	0x04, 0x36
        /*00fe*/ 	.short	(.L_151 - .L_150)
.L_150:
        /*0100*/ 	.word	0x00000008
.L_151:


//--------------------- .nv.info._Z9compute_pPdS_S_iidd --------------------------
	.section	.nv.info._Z9compute_pPdS_S_iidd,"",@"SHT_CUDA_INFO"
	.sectionflags	@""
	.align	4


	//----- nvinfo : EIATTR_CUDA_API_VERSION
	.align		4
        /*0000*/ 	.byte	0x04, 0x37
        /*0002*/ 	.short	(.L_153 - .L_152)
.L_152:
        /*0004*/ 	.word	0x00000082


	//----- nvinfo : EIATTR_KPARAM_INFO
	.align		4
.L_153:
        /*0008*/ 	.byte	0x04, 0x17
        /*000a*/ 	.short	(.L_155 - .L_154)
.L_154:
        /*000c*/ 	.word	0x00000000
        /*0010*/ 	.short	0x0006
        /*0012*/ 	.short	0x0028
        /*0014*/ 	.byte	0x00, 0xf0, 0x21, 0x00


	//----- nvinfo : EIATTR_KPARAM_INFO
	.align		4
.L_155:
        /*0018*/ 	.byte	0x04, 0x17
        /*001a*/ 	.short	(.L_157 - .L_156)
.L_156:
        /*001c*/ 	.word	0x00000000
        /*0020*/ 	.short	0x0005
        /*0022*/ 	.short	0x0020
        /*0024*/ 	.byte	0x00, 0xf0, 0x21, 0x00


	//----- nvinfo : EIATTR_KPARAM_INFO
	.align		4
.L_157:
        /*0028*/ 	.byte	0x04, 0x17
        /*002a*/ 	.short	(.L_159 - .L_158)
.L_158:
        /*002c*/ 	.word	0x00000000
        /*0030*/ 	.short	0x0004
        /*0032*/ 	.short	0x001c
        /*0034*/ 	.byte	0x00, 0xf0, 0x11, 0x00


	//----- nvinfo : EIATTR_KPARAM_INFO
	.align		4
.L_159:
        /*0038*/ 	.byte	0x04, 0x17
        /*003a*/ 	.short	(.L_161 - .L_160)
.L_160:
        /*003c*/ 	.word	0x00000000
        /*0040*/ 	.short	0x0003
        /*0042*/ 	.short	0x0018
        /*0044*/ 	.byte	0x00, 0xf0, 0x11, 0x00


	//----- nvinfo : EIATTR_KPARAM_INFO
	.align		4
.L_161:
        /*0048*/ 	.byte	0x04, 0x17
        /*004a*/ 	.short	(.L_163 - .L_162)
.L_162:
        /*004c*/ 	.word	0x00000000
        /*0050*/ 	.short	0x0002
        /*0052*/ 	.short	0x0010
        /*0054*/ 	.byte	0x00, 0xf5, 0x21, 0x00


	//----- nvinfo : EIATTR_KPARAM_INFO
	.align		4
.L_163:
        /*0058*/ 	.byte	0x04, 0x17
        /*005a*/ 	.short	(.L_165 - .L_164)
.L_164:
        /*005c*/ 	.word	0x00000000
        /*0060*/ 	.short	0x0001
        /*0062*/ 	.short	0x0008
        /*0064*/ 	.byte	0x00, 0xf5, 0x21, 0x00


	//----- nvinfo : EIATTR_KPARAM_INFO
	.align		4
.L_165:
        /*0068*/ 	.byte	0x04, 0x17
        /*006a*/ 	.short	(.L_167 - .L_166)
.L_166:
        /*006c*/ 	.word	0x00000000
        /*0070*/ 	.short	0x0000
        /*0072*/ 	.short	0x0000
        /*0074*/ 	.byte	0x00, 0xf5, 0x21, 0x00


	//----- nvinfo : EIATTR_SPARSE_MMA_MASK
	.align		4
.L_167:
        /*0078*/ 	.byte	0x03, 0x50
        /*007a*/ 	.short	0x0000


	//----- nvinfo : EIATTR_MAXREG_COUNT
	.align		4
        /*007c*/ 	.byte	0x03, 0x1b
        /*007e*/ 	.short	0x00ff


	//----- nvinfo : EIATTR_MERCURY_ISA_VERSION
	.align		4
        /*0080*/ 	.byte	0x03, 0x5f
        /*0082*/ 	.short	0x0101


	//----- nvinfo : EIATTR_VRC_CTA_INIT_COUNT
	.align		4
        /*0084*/ 	.byte	0x02, 0x4a
	.zero		1
	.zero		1


	//----- nvinfo : EIATTR_EXIT_INSTR_OFFSETS
	.align		4
        /*0088*/ 	.byte	0x04, 0x1c
        /*008a*/ 	.short	(.L_169 - .L_168)


	//   ....[0]....
.L_168:
        /*008c*/ 	.word	0x00000100


	//   ....[1]....
        /*0090*/ 	.word	0x000004b0


	//----- nvinfo : EIATTR_CRS_STACK_SIZE
	.align		4
.L_169:
        /*0094*/ 	.byte	0x04, 0x1e
        /*0096*/ 	.short	(.L_171 - .L_170)
.L_170:
        /*0098*/ 	.word	0x00000000


	//----- nvinfo : EIATTR_CBANK_PARAM_SIZE
	.align		4
.L_171:
        /*009c*/ 	.byte	0x03, 0x19
        /*009e*/ 	.short	0x0030


	//----- nvinfo : EIATTR_PARAM_CBANK
	.align		4
        /*00a0*/ 	.byte	0x04, 0x0a
        /*00a2*/ 	.short	(.L_173 - .L_172)
	.align		4
.L_172:
        /*00a4*/ 	.word	index@(.nv.constant0._Z9compute_pPdS_S_iidd)
        /*00a8*/ 	.short	0x0380
        /*00aa*/ 	.short	0x0030


	//----- nvinfo : EIATTR_SW_WAR
	.align		4
.L_173:
        /*00ac*/ 	.byte	0x04, 0x36
        /*00ae*/ 	.short	(.L_175 - .L_174)
.L_174:
        /*00b0*/ 	.word	0x00000008
.L_175:


//--------------------- .nv.info._Z9compute_bPdS_S_iiiddd --------------------------
	.section	.nv.info._Z9compute_bPdS_S_iiiddd,"",@"SHT_CUDA_INFO"
	.sectionflags	@""
	.align	4


	//----- nvinfo : EIATTR_CUDA_API_VERSION
	.align		4
        /*0000*/ 	.byte	0x04, 0x37
        /*0002*/ 	.short	(.L_177 - .L_176)
.L_176:
        /*0004*/ 	.word	0x00000082


	//----- nvinfo : EIATTR_KPARAM_INFO
	.align		4
.L_177:
        /*0008*/ 	.byte	0x04, 0x17
        /*000a*/ 	.short	(.L_179 - .L_178)
.L_178:
        /*000c*/ 	.word	0x00000000
        /*0010*/ 	.short	0x0008
        /*0012*/ 	.short	0x0038
        /*0014*/ 	.byte	0x00, 0xf0, 0x21, 0x00


	//----- nvinfo : EIATTR_KPARAM_INFO
	.align		4
.L_179:
        /*0018*/ 	.byte	0x04, 0x17
        /*001a*/ 	.short	(.L_181 - .L_180)
.L_180:
        /*001c*/ 	.word	0x00000000
        /*0020*/ 	.short	0x0007
        /*0022*/ 	.short	0x0030
        /*0024*/ 	.byte	0x00, 0xf0, 0x21, 0x00


	//----- nvinfo : EIATTR_KPARAM_INFO
	.align		4
.L_181:
        /*0028*/ 	.byte	0x04, 0x17
        /*002a*/ 	.short	(.L_183 - .L_182)
.L_182:
        /*002c*/ 	.word	0x00000000
        /*0030*/ 	.short	0x0006
        /*0032*/ 	.short	0x0028
        /*0034*/ 	.byte	0x00, 0xf0, 0x21, 0x00


	//----- nvinfo : EIATTR_KPARAM_INFO
	.align		4
.L_183:
        /*0038*/ 	.byte	0x04, 0x17
        /*003a*/ 	.short	(.L_185 - .L_184)
.L_184:
        /*003c*/ 	.word	0x00000000
        /*0040*/ 	.short	0x0005
        /*0042*/ 	.short	0x0020
        /*0044*/ 	.byte	0x00, 0xf0, 0x11, 0x00


	//----- nvinfo : EIATTR_KPARAM_INFO
	.align		4
.L_185:
        /*0048*/ 	.byte	0x04, 0x17
        /*004a*/ 	.short	(.L_187 - .L_186)
.L_186:
        /*004c*/ 	.word	0x00000000
        /*0050*/ 	.short	0x0004
        /*0052*/ 	.short	0x001c
        /*0054*/ 	.byte	0x00, 0xf0, 0x11, 0x00


	//----- nvinfo : EIATTR_KPARAM_INFO
	.align		4
.L_187:
        /*0058*/ 	.byte	0x04, 0x17
        /*005a*/ 	.short	(.L_189 - .L_188)
.L_188:
        /*005c*/ 	.word	0x00000000
        /*0060*/ 	.short	0x0003
        /*0062*/ 	.short	0x0018
        /*0064*/ 	.byte	0x00, 0xf0, 0x11, 0x00


	//----- nvinfo : EIATTR_KPARAM_INFO
	.align		4
.L_189:
        /*0068*/ 	.byte	0x04, 0x17
        /*006a*/ 	.short	(.L_191 - .L_190)
.L_190:
        /*006c*/ 	.word	0x00000000
        /*0070*/ 	.short	0x0002
        /*0072*/ 	.short	0x0010
        /*0074*/ 	.byte	0x00, 0xf5, 0x21, 0x00


	//----- nvinfo : EIATTR_KPARAM_INFO
	.align		4
.L_191:
        /*0078*/ 	.byte	0x04, 0x17
        /*007a*/ 	.short	(.L_193 - .L_192)
.L_192:
        /*007c*/ 	.word	0x00000000
        /*0080*/ 	.short	0x0001
        /*0082*/ 	.short	0x0008
        /*0084*/ 	.byte	0x00, 0xf5, 0x21, 0x00


	//----- nvinfo : EIATTR_KPARAM_INFO
	.align		4
.L_193:
        /*0088*/ 	.byte	0x04, 0x17
        /*008a*/ 	.short	(.L_195 - .L_194)
.L_194:
        /*008c*/ 	.word	0x00000000
        /*0090*/ 	.short	0x0000
        /*0092*/ 	.short	0x0000
        /*0094*/ 	.byte	0x00, 0xf5, 0x21, 0x00


	//----- nvinfo : EIATTR_SPARSE_MMA_MASK
	.align		4
.L_195:
        /*0098*/ 	.byte	0x03, 0x50
        /*009a*/ 	.short	0x0000


	//----- nvinfo : EIATTR_MAXREG_COUNT
	.align		4
        /*009c*/ 	.byte	0x03, 0x1b
        /*009e*/ 	.short	0x00ff


	//----- nvinfo : EIATTR_MERCURY_ISA_VERSION
	.align		4
        /*00a0*/ 	.byte	0x03, 0x5f
        /*00a2*/ 	.short	0x0101


	//----- nvinfo : EIATTR_VRC_CTA_INIT_COUNT
	.align		4
        /*00a4*/ 	.byte	0x02, 0x4a
	.zero		1
	.zero		1


	//----- nvinfo : EIATTR_EXIT_INSTR_OFFSETS
	.align		4
        /*00a8*/ 	.byte	0x04, 0x1c
        /*00aa*/ 	.short	(.L_197 - .L_196)


	//   ....[0]....
.L_196:
        /*00ac*/ 	.word	0x00000100


	//   ....[1]....
        /*00b0*/ 	.word	0x00001010


	//----- nvinfo : EIATTR_CRS_STACK_SIZE
	.align		4
.L_197:
        /*00b4*/ 	.byte	0x04, 0x1e
        /*00b6*/ 	.short	(.L_199 - .L_198)
.L_198:
        /*00b8*/ 	.word	0x00000000


	//----- nvinfo : EIATTR_CBANK_PARAM_SIZE
	.align		4
.L_199:
        /*00bc*/ 	.byte	0x03, 0x19
        /*00be*/ 	.short	0x0040


	//----- nvinfo : EIATTR_PARAM_CBANK
	.align		4
        /*00c0*/ 	.byte	0x04, 0x0a
        /*00c2*/ 	.short	(.L_201 - .L_200)
	.align		4
.L_200:
        /*00c4*/ 	.word	index@(.nv.constant0._Z9compute_bPdS_S_iiiddd)
        /*00c8*/ 	.short	0x0380
        /*00ca*/ 	.short	0x0040


	//----- nvinfo : EIATTR_SW_WAR
	.align		4
.L_201:
        /*00cc*/ 	.byte	0x04, 0x36
        /*00ce*/ 	.short	(.L_203 - .L_202)
.L_202:
        /*00d0*/ 	.word	0x00000008
.L_203:


//--------------------- .nv.info._Z5zerosPdii     --------------------------
	.section	.nv.info._Z5zerosPdii,"",@"SHT_CUDA_INFO"
	.sectionflags	@""
	.align	4


	//----- nvinfo : EIATTR_CUDA_API_VERSION
	.align		4
        /*0000*/ 	.byte	0x04, 0x37
        /*0002*/ 	.short	(.L_205 - .L_204)
.L_204:
        /*0004*/ 	.word	0x00000082


	//----- nvinfo : EIATTR_KPARAM_INFO
	.align		4
.L_205:
        /*0008*/ 	.byte	0x04, 0x17
        /*000a*/ 	.short	(.L_207 - .L_206)
.L_206:
        /*000c*/ 	.word	0x00000000
        /*0010*/ 	.short	0x0002
        /*0012*/ 	.short	0x000c
        /*0014*/ 	.byte	0x00, 0xf0, 0x11, 0x00


	//----- nvinfo : EIATTR_KPARAM_INFO
	.align		4
.L_207:
        /*0018*/ 	.byte	0x04, 0x17
        /*001a*/ 	.short	(.L_209 - .L_208)
.L_208:
        /*001c*/ 	.word	0x00000000
        /*0020*/ 	.short	0x0001
        /*0022*/ 	.short	0x0008
        /*0024*/ 	.byte	0x00, 0xf0, 0x11, 0x00


	//----- nvinfo : EIATTR_KPARAM_INFO
	.align		4
.L_209:
        /*0028*/ 	.byte	0x04, 0x17
        /*002a*/ 	.short	(.L_211 - .L_210)
.L_210:
        /*002c*/ 	.word	0x00000000
        /*0030*/ 	.short	0x0000
        /*0032*/ 	.short	0x0000
        /*0034*/ 	.byte	0x00, 0xf5, 0x21, 0x00


	//----- nvinfo : EIATTR_SPARSE_MMA_MASK
	.align		4
.L_211:
        /*0038*/ 	.byte	0x03, 0x50
        /*003a*/ 	.short	0x0000


	//----- nvinfo : EIATTR_MAXREG_COUNT
	.align		4
        /*003c*/ 	.byte	0x03, 0x1b
        /*003e*/ 	.short	0x00ff


	//----- nvinfo : EIATTR_MERCURY_ISA_VERSION
	.align		4
        /*0040*/ 	.byte	0x03, 0x5f
        /*0042*/ 	.short	0x0101


	//----- nvinfo : EIATTR_VRC_CTA_INIT_COUNT
	.align		4
        /*0044*/ 	.byte	0x02, 0x4a
	.zero		1
	.zero		1


	//----- nvinfo : EIATTR_EXIT_INSTR_OFFSETS
	.align		4
        /*0048*/ 	.byte	0x04, 0x1c
        /*004a*/ 	.short	(.L_213 - .L_212)


	//   ....[0]....
.L_212:
        /*004c*/ 	.word	0x000000d0


	//   ....[1]....
        /*0050*/ 	.word	0x00000120


	//----- nvinfo : EIATTR_CBANK_PARAM_SIZE
	.align		4
.L_213:
        /*0054*/ 	.byte	0x03, 0x19
        /*0056*/ 	.short	0x0010


	//----- nvinfo : EIATTR_PARAM_CBANK
	.align		4
        /*0058*/ 	.byte	0x04, 0x0a
        /*005a*/ 	.short	(.L_215 - .L_214)
	.align		4
.L_214:
        /*005c*/ 	.word	index@(.nv.constant0._Z5zerosPdii)
        /*0060*/ 	.short	0x0380
        /*0062*/ 	.short	0x0010


	//----- nvinfo : EIATTR_SW_WAR
	.align		4
.L_215:
        /*0064*/ 	.byte	0x04, 0x36
        /*0066*/ 	.short	(.L_217 - .L_216)
.L_216:
        /*0068*/ 	.word	0x00000008
.L_217:


//--------------------- .nv.callgraph             --------------------------
	.section	.nv.callgraph,"",@"SHT_CUDA_CALLGRAPH"
	.align	4
	.sectionentsize	8
	.align		4
        /*0000*/ 	.word	0x00000000
	.align		4
        /*0004*/ 	.word	0xffffffff
	.align		4
        /*0008*/ 	.word	0x00000000
	.align		4
        /*000c*/ 	.word	0xfffffffe
	.align		4
        /*0010*/ 	.word	0x00000000
	.align		4
        /*0014*/ 	.word	0xfffffffd
	.align		4
        /*0018*/ 	.word	0x00000000
	.align		4
        /*001c*/ 	.word	0xfffffffc


//--------------------- .text._Z11compute_uvjPdS_ii --------------------------
	.section	.text._Z11compute_uvjPdS_ii,"ax",@progbits
	.align	128
        .global         _Z11compute_uvjPdS_ii
        .type           _Z11compute_uvjPdS_ii,@function
        .size           _Z11compute_uvjPdS_ii,(.L_x_60 - _Z11compute_uvjPdS_ii)
        .other          _Z11compute_uvjPdS_ii,@"STO_CUDA_ENTRY STV_DEFAULT"
_Z11compute_uvjPdS_ii:
.text._Z11compute_uvjPdS_ii:
[----:B------:R-:W-:Y:S01]  /*0000*/  LDC R1, c[0x0][0x37c] ;  /* 0x0000df00ff017b82 */ /* 0x000fe20000000800 */
[----:B------:R-:W0:Y:S07]  /*0010*/  S2R R3, SR_TID.Y ;  /* 0x0000000000037919 */ /* 0x000e2e0000002200 */
[----:B------:R-:W0:Y:S01]  /*0020*/  S2UR UR4, SR_CTAID.Y ;  /* 0x00000000000479c3 */ /* 0x000e220000002600 */
[----:B------:R-:W1:Y:S07]  /*0030*/  LDCU UR5, c[0x0][0x394] ;  /* 0x00007280ff0577ac */ /* 0x000e6e0008000800 */
[----:B------:R-:W0:Y:S02]  /*0040*/  LDC R0, c[0x0][0x364] ;  /* 0x0000d900ff007b82 */ /* 0x000e240000000800 */
[----:B0-----:R-:W-:-:S05]  /*0050*/  IMAD R0, R0, UR4, R3 ;  /* 0x0000000400007c24 */ /* 0x001fca000f8e0203 */
[----:B-1----:R-:W-:-:S13]  /*0060*/  ISETP.GE.AND P0, PT, R0, UR5, PT ;  /* 0x0000000500007c0c */ /* 0x002fda000bf06270 */
[----:B------:R-:W-:Y:S05]  /*0070*/  @P0 EXIT ;  /* 0x000000000000094d */ /* 0x000fea0003800000 */
[----:B------:R-:W0:Y:S01]  /*0080*/  LDC R9, c[0x0][0x390] ;  /* 0x0000e400ff097b82 */ /* 0x000e220000000800 */
[----:B------:R-:W1:Y:S07]  /*0090*/  LDCU.64 UR4, c[0x0][0x358] ;  /* 0x00006b00ff0477ac */ /* 0x000e6e0008000a00 */
[----:B------:R-:W2:Y:S08]  /*00a0*/  LDC.64 R2, c[0x0][0x380] ;  /* 0x0000e000ff027b82 */ /* 0x000eb00000000a00 */
[----:B------:R-:W3:Y:S01]  /*00b0*/  LDC.64 R4, c[0x0][0x388] ;  /* 0x0000e200ff047b82 */ /* 0x000ee20000000a00 */
[----:B0-----:R-:W-:-:S04]  /*00c0*/  IMAD R7, R0, R9, RZ ;  /* 0x0000000900077224 */ /* 0x001fc800078e02ff */
[----:B--2---:R-:W-:-:S05]  /*00d0*/  IMAD.WIDE R2, R7, 0x8, R2 ;  /* 0x0000000807027825 */ /* 0x004fca00078e0202 */
[----:B-1----:R-:W-:Y:S01]  /*00e0*/  STG.E.64 desc[UR4][R2.64], RZ ;  /* 0x000000ff02007986 */ /* 0x002fe2000c101b04 */
[----:B------:R-:W-:-:S04]  /*00f0*/  IMAD.WIDE R10, R9, 0x8, R2 ;  /* 0x00000008090a7825 */ /* 0x000fc800078e0202 */
[----:B---3--:R-:W-:Y:S01]  /*0100*/  IMAD.WIDE R4, R7, 0x8, R4 ;  /* 0x0000000807047825 */ /* 0x008fe200078e0204 */
[----:B------:R-:W-:Y:S04]  /*0110*/  STG.E.64 desc[UR4][R10.64+-0x8], RZ ;  /* 0xfffff8ff0a007986 */ /* 0x000fe8000c101b04 */
[----:B------:R-:W-:Y:S01]  /*0120*/  STG.E.64 desc[UR4][R4.64], RZ ;  /* 0x000000ff04007986 */ /* 0x000fe2000c101b04 */
[----:B------:R-:W-:-:S05]  /*0130*/  IMAD.WIDE R6, R9, 0x8, R4 ;  /* 0x0000000809067825 */ /* 0x000fca00078e0204 */
[----:B------:R-:W-:Y:S01]  /*0140*/  STG.E.64 desc[UR4][R6.64+-0x8], RZ ;  /* 0xfffff8ff06007986 */ /* 0x000fe2000c101b04 */
[----:B------:R-:W-:Y:S05]  /*0150*/  EXIT ;  /* 0x000000000000794d */ /* 0x000fea0003800000 */
.L_x_0:
[----:B------:R-:W-:-:S00]  /*0160*/  BRA `(.L_x_0) ;  /* 0xfffffffc00fc7947 */ /* 0x000fc0000383ffff */
[----:B------:R-:W-:-:S00]  /*0170*/  NOP ;  /* 0x0000000000007918 */ /* 0x000fc00000000000 */
        /* <DEDUP_REMOVED lines=8> */
.L_x_60:


//--------------------- .text._Z11compute_uviPdS_ii --------------------------
	.section	.text._Z11compute_uviPdS_ii,"ax",@progbits
	.align	128
        .global         _Z11compute_uviPdS_ii
        .type           _Z11compute_uviPdS_ii,@function
        .size           _Z11compute_uviPdS_ii,(.L_x_61 - _Z11compute_uviPdS_ii)
        .other          _Z11compute_uviPdS_ii,@"STO_CUDA_ENTRY STV_DEFAULT"
_Z11compute_uviPdS_ii:
.text._Z11compute_uviPdS_ii:
[----:B------:R-:W-:Y:S01]  /*0000*/  LDC R1, c[0x0][0x37c] ;  /* 0x0000df00ff017b82 */ /* 0x000fe20000000800 */
[----:B------:R-:W0:Y:S07]  /*0010*/  S2R R0, SR_TID.X ;  /* 0x0000000000007919 */ /* 0x000e2e0000002100 */
[----:B------:R-:W0:Y:S01]  /*0020*/  S2UR UR4, SR_CTAID.X ;  /* 0x00000000000479c3 */ /* 0x000e220000002500 */
[----:B------:R-:W1:Y:S07]  /*0030*/  LDCU UR6, c[0x0][0x390] ;  /* 0x00007200ff0677ac */ /* 0x000e6e0008000800 */
[----:B------:R-:W0:Y:S02]  /*0040*/  LDC R5, c[0x0][0x360] ;  /* 0x0000d800ff057b82 */ /* 0x000e240000000800 */
[----:B0-----:R-:W-:-:S05]  /*0050*/  IMAD R5, R5, UR4, R0 ;  /* 0x0000000405057c24 */ /* 0x001fca000f8e0200 */
[----:B-1----:R-:W-:-:S13]  /*0060*/  ISETP.GE.AND P0, PT, R5, UR6, PT ;  /* 0x0000000605007c0c */ /* 0x002fda000bf06270 */
[----:B------:R-:W-:Y:S05]  /*0070*/  @P0 EXIT ;  /* 0x000000000000094d */ /* 0x000fea0003800000 */
[----:B------:R-:W0:Y:S01]  /*0080*/  LDC R0, c[0x0][0x394] ;  /* 0x0000e500ff007b82 */ /* 0x000e220000000800 */
[----:B------:R-:W1:Y:S01]  /*0090*/  LDCU.64 UR4, c[0x0][0x358] ;  /* 0x00006b00ff0477ac */ /* 0x000e620008000a00 */
[----:B------:R-:W-:Y:S01]  /*00a0*/  HFMA2 R10, -RZ, RZ, 0, 0 ;  /* 0x00000000ff0a7431 */ /* 0x000fe200000001ff */
[----:B------:R-:W-:-:S05]  /*00b0*/  MOV R11, 0x3ff00000 ;  /* 0x3ff00000000b7802 */ /* 0x000fca0000000f00 */
[----:B------:R-:W2:Y:S08]  /*00c0*/  LDC.64 R2, c[0x0][0x380] ;  /* 0x0000e000ff027b82 */ /* 0x000eb00000000a00 */
[----:B------:R-:W3:Y:S01]  /*00d0*/  LDC.64 R6, c[0x0][0x388] ;  /* 0x0000e200ff067b82 */ /* 0x000ee20000000a00 */
[----:B0-----:R-:W-:-:S05]  /*00e0*/  IADD3 R0, PT, PT, R0, -0x1, RZ ;  /* 0xffffffff00007810 */ /* 0x001fca0007ffe0ff */
[----:B------:R-:W-:Y:S02]  /*00f0*/  IMAD R9, R0, UR6, RZ ;  /* 0x0000000600097c24 */ /* 0x000fe4000f8e02ff */
[----:B--2---:R-:W-:-:S05]  /*0100*/  IMAD.WIDE R2, R5, 0x8, R2 ;  /* 0x0000000805027825 */ /* 0x004fca00078e0202 */
[----:B-1----:R-:W-:Y:S01]  /*0110*/  STG.E.64 desc[UR4][R2.64], RZ ;  /* 0x000000ff02007986 */ /* 0x002fe2000c101b04 */
[----:B---3--:R-:W-:-:S04]  /*0120*/  IMAD.WIDE R6, R5, 0x8, R6 ;  /* 0x0000000805067825 */ /* 0x008fc800078e0206 */
[----:B------:R-:W-:-:S04]  /*0130*/  IMAD.WIDE R4, R9, 0x8, R2 ;  /* 0x0000000809047825 */ /* 0x000fc800078e0202 */
[----:B------:R-:W-:Y:S01]  /*0140*/  IMAD.WIDE R8, R9, 0x8, R6 ;  /* 0x0000000809087825 */ /* 0x000fe200078e0206 */
[----:B------:R-:W-:Y:S04]  /*0150*/  STG.E.64 desc[UR4][R4.64], R10 ;  /* 0x0000000a04007986 */ /* 0x000fe8000c101b04 */
[----:B------:R-:W-:Y:S04]  /*0160*/  STG.E.64 desc[UR4][R6.64], RZ ;  /* 0x000000ff06007986 */ /* 0x000fe8000c101b04 */
[----:B------:R-:W-:Y:S01]  /*0170*/  STG.E.64 desc[UR4][R8.64], RZ ;  /* 0x000000ff08007986 */ /* 0x000fe2000c101b04 */
[----:B------:R-:W-:Y:S05]  /*0180*/  EXIT ;  /* 0x000000000000794d */ /* 0x000fea0003800000 */
.L_x_1:
        /* <DEDUP_REMOVED lines=15> */
.L_x_61:


//--------------------- .text._Z10compute_piPdii  --------------------------
	.section	.text._Z10compute_piPdii,"ax",@progbits
	.align	128
        .global         _Z10compute_piPdii
        .type           _Z10compute_piPdii,@function
        .size           _Z10compute_piPdii,(.L_x_62 - _Z10compute_piPdii)
        .other          _Z10compute_piPdii,@"STO_CUDA_ENTRY STV_DEFAULT"
_Z10compute_piPdii:
.text._Z10compute_piPdii:
        /* <DEDUP_REMOVED lines=8> */
[----:B------:R-:W0:Y:S01]  /*0080*/  LDC.64 R4, c[0x0][0x380] ;  /* 0x0000e000ff047b82 */ /* 0x000e220000000a00 */
[----:B------:R-:W1:Y:S01]  /*0090*/  LDCU.64 UR4, c[0x0][0x358] ;  /* 0x00006b00ff0477ac */ /* 0x000e620008000a00 */
[----:B------:R-:W-:-:S06]  /*00a0*/  IADD3 R3, PT, PT, R7, UR6, RZ ;  /* 0x0000000607037c10 */ /* 0x000fcc000fffe0ff */
[----:B------:R-:W2:Y:S01]  /*00b0*/  LDC R0, c[0x0][0x38c] ;  /* 0x0000e300ff007b82 */ /* 0x000ea20000000800 */
[----:B0-----:R-:W-:-:S06]  /*00c0*/  IMAD.WIDE R2, R3, 0x8, R4 ;  /* 0x0000000803027825 */ /* 0x001fcc00078e0204 */
[----:B-1----:R-:W3:Y:S01]  /*00d0*/  LDG.E.64 R2, desc[UR4][R2.64] ;  /* 0x0000000402027981 */ /* 0x002ee2000c1e1b00 */
[----:B------:R-:W-:Y:S01]  /*00e0*/  IMAD.WIDE R4, R7, 0x8, R4 ;  /* 0x0000000807047825 */ /* 0x000fe200078e0204 */
[----:B--2---:R-:W-:-:S05]  /*00f0*/  IADD3 R0, PT, PT, R0, -0x1, RZ ;  /* 0xffffffff00007810 */ /* 0x004fca0007ffe0ff */
[----:B------:R-:W-:-:S04]  /*0100*/  IMAD R7, R0, UR6, RZ ;  /* 0x0000000600077c24 */ /* 0x000fc8000f8e02ff */
[----:B------:R-:W-:Y:S01]  /*0110*/  IMAD.WIDE R6, R7, 0x8, R4 ;  /* 0x0000000807067825 */ /* 0x000fe200078e0204 */
[----:B---3--:R-:W-:Y:S04]  /*0120*/  STG.E.64 desc[UR4][R4.64], R2 ;  /* 0x0000000204007986 */ /* 0x008fe8000c101b04 */
[----:B------:R-:W-:Y:S01]  /*0130*/  STG.E.64 desc[UR4][R6.64], RZ ;  /* 0x000000ff06007986 */ /* 0x000fe2000c101b04 */
[----:B------:R-:W-:Y:S05]  /*0140*/  EXIT ;  /* 0x000000000000794d */ /* 0x000fea0003800000 */
.L_x_2:
        /* <DEDUP_REMOVED lines=11> */
.L_x_62:


//--------------------- .text._Z10compute_pjPdii  --------------------------
	.section	.text._Z10compute_pjPdii,"ax",@progbits
	.align	128
        .global         _Z10compute_pjPdii
        .type           _Z10compute_pjPdii,@function
        .size           _Z10compute_pjPdii,(.L_x_63 - _Z10compute_pjPdii)
        .other          _Z10compute_pjPdii,@"STO_CUDA_ENTRY STV_DEFAULT"
_Z10compute_pjPdii:
.text._Z10compute_pjPdii:
        /* <DEDUP_REMOVED lines=8> */
[----:B------:R-:W0:Y:S01]  /*0080*/  LDCU UR7, c[0x0][0x388] ;  /* 0x00007100ff0777ac */ /* 0x000e220008000800 */
[----:B------:R-:W1:Y:S01]  /*0090*/  LDC.64 R6, c[0x0][0x380] ;  /* 0x0000e000ff067b82 */ /* 0x000e620000000a00 */
[----:B------:R-:W2:Y:S01]  /*00a0*/  LDCU.64 UR8, c[0x0][0x380] ;  /* 0x00007000ff0877ac */ /* 0x000ea20008000a00 */
[----:B------:R-:W3:Y:S01]  /*00b0*/  LDCU.64 UR4, c[0x0][0x358] ;  /* 0x00006b00ff0477ac */ /* 0x000ee20008000a00 */
[----:B0-----:R-:W-:Y:S01]  /*00c0*/  IMAD R9, R0, UR7, RZ ;  /* 0x0000000700097c24 */ /* 0x001fe2000f8e02ff */
[----:B------:R-:W-:-:S04]  /*00d0*/  USHF.R.S32.HI UR6, URZ, 0x1f, UR7 ;  /* 0x0000001fff067899 */ /* 0x000fc80008011407 */
[----:B------:R-:W-:-:S04]  /*00e0*/  IADD3 R0, P0, PT, R9, UR7, RZ ;  /* 0x0000000709007c10 */ /* 0x000fc8000ff1e0ff */
[----:B------:R-:W-:Y:S02]  /*00f0*/  LEA.HI.X.SX32 R3, R9, UR6, 0x1, P0 ;  /* 0x0000000609037c11 */ /* 0x000fe400080f0eff */
[----:B--2---:R-:W-:-:S04]  /*0100*/  LEA R2, P0, R0, UR8, 0x3 ;  /* 0x0000000800027c11 */ /* 0x004fc8000f8018ff */
[----:B------:R-:W-:-:S05]  /*0110*/  LEA.HI.X R3, R0, UR9, R3, 0x3, P0 ;  /* 0x0000000900037c11 */ /* 0x000fca00080f1c03 */
[----:B---3--:R-:W2:Y:S01]  /*0120*/  LDG.E.64 R4, desc[UR4][R2.64+-0x10] ;  /* 0xfffff00402047981 */ /* 0x008ea2000c1e1b00 */
[----:B-1----:R-:W-:-:S03]  /*0130*/  IMAD.WIDE R6, R9, 0x8, R6 ;  /* 0x0000000809067825 */ /* 0x002fc600078e0206 */
[----:B--2---:R-:W-:Y:S04]  /*0140*/  STG.E.64 desc[UR4][R2.64+-0x8], R4 ;  /* 0xfffff80402007986 */ /* 0x004fe8000c101b04 */
[----:B------:R-:W2:Y:S04]  /*0150*/  LDG.E.64 R8, desc[UR4][R6.64+0x8] ;  /* 0x0000080406087981 */ /* 0x000ea8000c1e1b00 */
[----:B--2---:R-:W-:Y:S01]  /*0160*/  STG.E.64 desc[UR4][R6.64], R8 ;  /* 0x0000000806007986 */ /* 0x004fe2000c101b04 */
[----:B------:R-:W-:Y:S05]  /*0170*/  EXIT ;  /* 0x000000000000794d */ /* 0x000fea0003800000 */
.L_x_3:
        /* <DEDUP_REMOVED lines=16> */
.L_x_63:


//--------------------- .text._Z10compute_uvPdS_S_S_S_iiidddd --------------------------
	.section	.text._Z10compute_uvPdS_S_S_S_iiidddd,"ax",@progbits
	.align	128
        .global         _Z10compute_uvPdS_S_S_S_iiidddd
        .type           _Z10compute_uvPdS_S_S_S_iiidddd,@function
        .size           _Z10compute_uvPdS_S_S_S_iiidddd,(.L_x_55 - _Z10compute_uvPdS_S_S_S_iiidddd)
        .other          _Z10compute_uvPdS_S_S_S_iiidddd,@"STO_CUDA_ENTRY STV_DEFAULT"
_Z10compute_uvPdS_S_S_S_iiidddd:
.text._Z10compute_uvPdS_S_S_S_iiidddd:
[----:B------:R-:W-:Y:S01]  /*0000*/  LDC R1, c[0x0][0x37c] ;  /* 0x0000df00ff017b82 */ /* 0x000fe20000000800 */
[----:B------:R-:W0:Y:S07]  /*0010*/  S2R R0, SR_TID.X ;  /* 0x0000000000007919 */ /* 0x000e2e0000002100 */
[----:B------:R-:W0:Y:S01]  /*0020*/  S2UR UR4, SR_CTAID.X ;  /* 0x00000000000479c3 */ /* 0x000e220000002500 */
[----:B------:R-:W1:Y:S07]  /*0030*/  S2R R2, SR_TID.Y ;  /* 0x0000000000027919 */ /* 0x000e6e0000002200 */
[----:B------:R-:W0:Y:S08]  /*0040*/  LDC R9, c[0x0][0x360] ;  /* 0x0000d800ff097b82 */ /* 0x000e300000000800 */
[----:B------:R-:W2:Y:S08]  /*0050*/  LDC.64 R4, c[0x0][0x3a8] ;  /* 0x0000ea00ff047b82 */ /* 0x000eb00000000a00 */
[----:B------:R-:W1:Y:S08]  /*0060*/  S2UR UR5, SR_CTAID.Y ;  /* 0x00000000000579c3 */ /* 0x000e700000002600 */
[----:B------:R-:W1:Y:S01]  /*0070*/  LDC R11, c[0x0][0x364] ;  /* 0x0000d900ff0b7b82 */ /* 0x000e620000000800 */
[----:B0-----:R-:W-:-:S02]  /*0080*/  IMAD R9, R9, UR4, R0 ;  /* 0x0000000409097c24 */ /* 0x001fc4000f8e0200 */
[----:B--2---:R-:W-:-:S05]  /*0090*/  VIADD R0, R4, 0xffffffff ;  /* 0xffffffff04007836 */ /* 0x004fca0000000000 */
[----:B------:R-:W-:Y:S01]  /*00a0*/  ISETP.GE.AND P0, PT, R9, R0, PT ;  /* 0x000000000900720c */ /* 0x000fe20003f06270 */
[----:B------:R-:W-:-:S03]  /*00b0*/  VIADD R0, R5, 0xffffffff ;  /* 0xffffffff05007836 */ /* 0x000fc60000000000 */
[----:B------:R-:W-:Y:S01]  /*00c0*/  ISETP.LT.OR P0, PT, R9, 0x1, P0 ;  /* 0x000000010900780c */ /* 0x000fe20000701670 */
[----:B-1----:R-:W-:-:S05]  /*00d0*/  IMAD R11, R11, UR5, R2 ;  /* 0x000000050b0b7c24 */ /* 0x002fca000f8e0202 */
[----:B------:R-:W-:-:S04]  /*00e0*/  ISETP.EQ.OR P0, PT, R11, RZ, P0 ;  /* 0x000000ff0b00720c */ /* 0x000fc80000702670 */
[----:B------:R-:W-:-:S13]  /*00f0*/  ISETP.GE.OR P0, PT, R11, R0, P0 ;  /* 0x000000000b00720c */ /* 0x000fda0000706670 */
[----:B------:R-:W-:Y:S05]  /*0100*/  @P0 EXIT ;  /* 0x000000000000094d */ /* 0x000fea0003800000 */
[----:B------:R-:W0:Y:S01]  /*0110*/  LDC.64 R14, c[0x0][0x398] ;  /* 0x0000e600ff0e7b82 */ /* 0x000e220000000a00 */
[----:B------:R-:W1:Y:S01]  /*0120*/  LDCU.64 UR6, c[0x0][0x358] ;  /* 0x00006b00ff0677ac */ /* 0x000e620008000a00 */
[----:B------:R-:W-:Y:S01]  /*0130*/  IMAD R10, R11, R4, R9 ;  /* 0x000000040b0a7224 */ /* 0x000fe200078e0209 */
[----:B------:R-:W2:Y:S05]  /*0140*/  LDCU UR8, c[0x0][0x3cc] ;  /* 0x00007980ff0877ac */ /* 0x000eaa0008000800 */
[----:B------:R-:W3:Y:S01]  /*0150*/  LDC.64 R16, c[0x0][0x3c8] ;  /* 0x0000f200ff107b82 */ /* 0x000ee20000000a00 */
[----:B------:R-:W-:Y:S01]  /*0160*/  IMAD.MOV.U32 R2, RZ, RZ, 0x1 ;  /* 0x00000001ff027424 */ /* 0x000fe200078e00ff */
[----:B------:R-:W4:Y:S01]  /*0170*/  LDCU.64 UR4, c[0x0][0x3b8] ;  /* 0x00007700ff0477ac */ /* 0x000f220008000a00 */
[----:B0-----:R-:W-:-:S05]  /*0180*/  IMAD.WIDE R14, R10, 0x8, R14 ;  /* 0x000000080a0e7825 */ /* 0x001fca00078e020e */
[----:B-1----:R-:W4:Y:S01]  /*0190*/  LDG.E.64 R26, desc[UR6][R14.64] ;  /* 0x000000060e1a7981 */ /* 0x002f22000c1e1b00 */
[----:B--2---:R-:W3:Y:S01]  /*01a0*/  MUFU.RCP64H R3, UR8 ;  /* 0x0000000800037d08 */ /* 0x004ee20008001800 */
[----:B------:R-:W-:Y:S01]  /*01b0*/  IADD3 R0, PT, PT, -R4, RZ, RZ ;  /* 0x000000ff04007210 */ /* 0x000fe20007ffe1ff */
[----:B------:R-:W-:Y:S01]  /*01c0*/  IMAD R11, R11, R4, R4 ;  /* 0x000000040b0b7224 */ /* 0x000fe200078e0204 */
[----:B------:R-:W-:Y:S03]  /*01d0*/  BSSY.RECONVERGENT B0, `(.L_x_4) ;  /* 0x0000019000007945 */ /* 0x000fe60003800200 */
[----:B------:R-:W-:-:S04]  /*01e0*/  IMAD R0, R0, 0x2, R11 ;  /* 0x0000000200007824 */ /* 0x000fc800078e020b */
[----:B------:R-:W-:Y:S01]  /*01f0*/  IMAD.IADD R9, R9, 0x1, R0 ;  /* 0x0000000109097824 */ /* 0x000fe200078e0200 */
[----:B---3--:R-:W-:-:S08]  /*0200*/  DFMA R6, R2, -R16, 1 ;  /* 0x3ff000000206742b */ /* 0x008fd00000000810 */
[----:B------:R-:W-:-:S08]  /*0210*/  DFMA R6, R6, R6, R6 ;  /* 0x000000060606722b */ /* 0x000fd00000000006 */
[----:B------:R-:W-:-:S08]  /*0220*/  DFMA R6, R2, R6, R2 ;  /* 0x000000060206722b */ /* 0x000fd00000000002 */
[----:B------:R-:W-:-:S08]  /*0230*/  DFMA R12, R6, -R16, 1 ;  /* 0x3ff00000060c742b */ /* 0x000fd00000000810 */
[----:B------:R-:W-:Y:S02]  /*0240*/  DFMA R12, R6, R12, R6 ;  /* 0x0000000c060c722b */ /* 0x000fe40000000006 */
[----:B----4-:R-:W-:-:S08]  /*0250*/  DMUL R2, R26, UR4 ;  /* 0x000000041a027c28 */ /* 0x010fd00008000000 */
[----:B------:R-:W-:Y:S02]  /*0260*/  DMUL R24, R2, R12 ;  /* 0x0000000c02187228 */ /* 0x000fe40000000000 */
[----:B------:R-:W-:-:S06]  /*0270*/  FSETP.GEU.AND P1, PT, |R3|, 6.5827683646048100446e-37, PT ;  /* 0x036000000300780b */ /* 0x000fcc0003f2e200 */
[----:B------:R-:W-:-:S08]  /*0280*/  DFMA R6, R24, -R16, R2 ;  /* 0x800000101806722b */ /* 0x000fd00000000002 */
[----:B------:R-:W-:-:S10]  /*0290*/  DFMA R24, R12, R6, R24 ;  /* 0x000000060c18722b */ /* 0x000fd40000000018 */
[----:B------:R-:W-:-:S05]  /*02a0*/  FFMA R5, RZ, UR8, R25 ;  /* 0x00000008ff057c23 */ /* 0x000fca0008000019 */
[----:B------:R-:W-:-:S13]  /*02b0*/  FSETP.GT.AND P0, PT, |R5|, 1.469367938527859385e-39, PT ;  /* 0x001000000500780b */ /* 0x000fda0003f04200 */
[----:B------:R-:W-:Y:S05]  /*02c0*/  @P0 BRA P1, `(.L_x_5) ;  /* 0x0000000000240947 */ /* 0x000fea0000800000 */
[----:B------:R-:W0:Y:S01]  /*02d0*/  LDCU.64 UR4, c[0x0][0x3c8] ;  /* 0x00007900ff0477ac */ /* 0x000e220008000a00 */
[----:B------:R-:W-:Y:S01]  /*02e0*/  IMAD.MOV.U32 R8, RZ, RZ, R2 ;  /* 0x000000ffff087224 */ /* 0x000fe200078e0002 */
[----:B------:R-:W-:Y:S01]  /*02f0*/  MOV R11, 0x340 ;  /* 0x00000340000b7802 */ /* 0x000fe20000000f00 */
[----:B------:R-:W-:Y:S01]  /*0300*/  IMAD.MOV.U32 R0, RZ, RZ, R3 ;  /* 0x000000ffff007224 */ /* 0x000fe200078e0003 */
[----:B0-----:R-:W-:Y:S01]  /*0310*/  MOV R13, UR4 ;  /* 0x00000004000d7c02 */ /* 0x001fe20008000f00 */
[----:B------:R-:W-:-:S07]  /*0320*/  IMAD.U32 R12, RZ, RZ, UR5 ;  /* 0x00000005ff0c7e24 */ /* 0x000fce000f8e00ff */
[----:B------:R-:W-:Y:S05]  /*0330*/  CALL.REL.NOINC `($__internal_0_$__cuda_sm20_div_rn_f64_full) ;  /* 0x0000000c00907944 */ /* 0x000fea0003c00000 */
[----:B------:R-:W-:Y:S01]  /*0340*/  IMAD.MOV.U32 R24, RZ, RZ, R8 ;  /* 0x000000ffff187224 */ /* 0x000fe200078e0008 */
[----:B------:R-:W-:-:S07]  /*0350*/  MOV R25, R0 ;  /* 0x0000000000197202 */ /* 0x000fce0000000f00 */
.L_x_5:
[----:B------:R-:W-:Y:S05]  /*0360*/  BSYNC.RECONVERGENT B0 ;  /* 0x0000000000007941 */ /* 0x000fea0003800200 */
.L_x_4:
[----:B------:R-:W2:Y:S01]  /*0370*/  LDG.E.64 R16, desc[UR6][R14.64+-0x8] ;  /* 0xfffff8060e107981 */ /* 0x000ea2000c1e1b00 */
[----:B------:R-:W0:Y:S01]  /*0380*/  LDCU UR4, c[0x0][0x3d4] ;  /* 0x00007a80ff0477ac */ /* 0x000e220008000800 */
[----:B------:R-:W1:Y:S01]  /*0390*/  LDC.64 R12, c[0x0][0x3d0] ;  /* 0x0000f400ff0c7b82 */ /* 0x000e620000000a00 */
[----:B------:R-:W-:Y:S01]  /*03a0*/  IMAD.MOV.U32 R4, RZ, RZ, 0x1 ;  /* 0x00000001ff047424 */ /* 0x000fe200078e00ff */
[----:B------:R-:W-:Y:S01]  /*03b0*/  FSETP.GEU.AND P1, PT, |R3|, 6.5827683646048100446e-37, PT ;  /* 0x036000000300780b */ /* 0x000fe20003f2e200 */
[----:B------:R-:W-:Y:S01]  /*03c0*/  BSSY.RECONVERGENT B0, `(.L_x_6) ;  /* 0x0000018000007945 */ /* 0x000fe20003800200 */
[----:B0-----:R-:W1:Y:S03]  /*03d0*/  MUFU.RCP64H R5, UR4 ;  /* 0x0000000400057d08 */ /* 0x001e660008001800 */
[----:B-1----:R-:W-:-:S08]  /*03e0*/  DFMA R6, R4, -R12, 1 ;  /* 0x3ff000000406742b */ /* 0x002fd0000000080c */
[----:B------:R-:W-:-:S08]  /*03f0*/  DFMA R6, R6, R6, R6 ;  /* 0x000000060606722b */ /* 0x000fd00000000006 */
[----:B------:R-:W-:-:S08]  /*0400*/  DFMA R6, R4, R6, R4 ;  /* 0x000000060406722b */ /* 0x000fd00000000004 */
[----:B------:R-:W-:-:S08]  /*0410*/  DFMA R4, R6, -R12, 1 ;  /* 0x3ff000000604742b */ /* 0x000fd0000000080c */
[----:B------:R-:W-:-:S08]  /*0420*/  DFMA R4, R6, R4, R6 ;  /* 0x000000040604722b */ /* 0x000fd00000000006 */
[----:B------:R-:W-:-:S08]  /*0430*/  DMUL R6, R2, R4 ;  /* 0x0000000402067228 */ /* 0x000fd00000000000 */
[----:B------:R-:W-:-:S08]  /*0440*/  DFMA R12, R6, -R12, R2 ;  /* 0x8000000c060c722b */ /* 0x000fd00000000002 */
[----:B------:R-:W-:-:S10]  /*0450*/  DFMA R4, R4, R12, R6 ;  /* 0x0000000c0404722b */ /* 0x000fd40000000006 */
[----:B------:R-:W-:-:S05]  /*0460*/  FFMA R0, RZ, UR4, R5 ;  /* 0x00000004ff007c23 */ /* 0x000fca0008000005 */
[----:B------:R-:W-:Y:S01]  /*0470*/  FSETP.GT.AND P0, PT, |R0|, 1.469367938527859385e-39, PT ;  /* 0x001000000000780b */ /* 0x000fe20003f04200 */
[----:B--2---:R-:W-:-:S08]  /*0480*/  DADD R6, R26, -R16 ;  /* 0x000000001a067229 */ /* 0x004fd00000000810 */
[----:B------:R-:W-:-:S04]  /*0490*/  DFMA R24, R6, -R24, R26 ;  /* 0x800000180618722b */ /* 0x000fc8000000001a */
[----:B------:R-:W-:Y:S07]  /*04a0*/  @P0 BRA P1, `(.L_x_7) ;  /* 0x0000000000240947 */ /* 0x000fee0000800000 */
[----:B------:R-:W0:Y:S01]  /*04b0*/  LDCU.64 UR4, c[0x0][0x3d0] ;  /* 0x00007a00ff0477ac */ /* 0x000e220008000a00 */
[----:B------:R-:W-:Y:S01]  /*04c0*/  IMAD.MOV.U32 R8, RZ, RZ, R2 ;  /* 0x000000ffff087224 */ /* 0x000fe200078e0002 */
[----:B------:R-:W-:Y:S01]  /*04d0*/  MOV R11, 0x520 ;  /* 0x00000520000b7802 */ /* 0x000fe20000000f00 */
[----:B------:R-:W-:Y:S01]  /*04e0*/  IMAD.MOV.U32 R0, RZ, RZ, R3 ;  /* 0x000000ffff007224 */ /* 0x000fe200078e0003 */
[----:B0-----:R-:W-:Y:S01]  /*04f0*/  MOV R13, UR4 ;  /* 0x00000004000d7c02 */ /* 0x001fe20008000f00 */
[----:B------:R-:W-:-:S07]  /*0500*/  IMAD.U32 R12, RZ, RZ, UR5 ;  /* 0x00000005ff0c7e24 */ /* 0x000fce000f8e00ff */
[----:B------:R-:W-:Y:S05]  /*0510*/  CALL.REL.NOINC `($__internal_0_$__cuda_sm20_div_rn_f64_full) ;  /* 0x0000000c00187944 */ /* 0x000fea0003c00000 */
[----:B------:R-:W-:Y:S02]  /*0520*/  IMAD.MOV.U32 R4, RZ, RZ, R8 ;  /* 0x000000ffff047224 */ /* 0x000fe400078e0008 */
[----:B------:R-:W-:-:S07]  /*0530*/  IMAD.MOV.U32 R5, RZ, RZ, R0 ;  /* 0x000000ffff057224 */ /* 0x000fce00078e0000 */
.L_x_7:
[----:B------:R-:W-:Y:S05]  /*0540*/  BSYNC.RECONVERGENT B0 ;  /* 0x0000000000007941 */ /* 0x000fea0003800200 */
.L_x_6:
[----:B------:R-:W0:Y:S01]  /*0550*/  LDC.64 R18, c[0x0][0x398] ;  /* 0x0000e600ff127b82 */ /* 0x000e220000000a00 */
[----:B------:R-:W1:Y:S01]  /*0560*/  LDCU UR4, c[0x0][0x3b0] ;  /* 0x00007600ff0477ac */ /* 0x000e620008000800 */
[----:B------:R-:W2:Y:S01]  /*0570*/  LDCU.64 UR8, c[0x0][0x3c8] ;  /* 0x00007900ff0877ac */ /* 0x000ea20008000a00 */
[----:B------:R-:W-:-:S05]  /*0580*/  MOV R2, 0x1 ;  /* 0x0000000100027802 */ /* 0x000fca0000000f00 */
[----:B------:R-:W3:Y:S01]  /*0590*/  LDC R0, c[0x0][0x3bc] ;  /* 0x0000ef00ff007b82 */ /* 0x000ee20000000800 */
[----:B0-----:R-:W-:-:S06]  /*05a0*/  IMAD.WIDE R18, R9, 0x8, R18 ;  /* 0x0000000809127825 */ /* 0x001fcc00078e0212 */
[----:B------:R-:W4:Y:S01]  /*05b0*/  LDG.E.64 R18, desc[UR6][R18.64] ;  /* 0x0000000612127981 */ /* 0x000f22000c1e1b00 */
[----:B-1----:R-:W-:Y:S01]  /*05c0*/  USHF.L.U32 UR4, UR4, 0x1, URZ ;  /* 0x0000000104047899 */ /* 0x002fe200080006ff */
[----:B---3--:R-:W-:-:S08]  /*05d0*/  FSETP.GEU.AND P1, PT, |R0|, 6.5827683646048100446e-37, PT ;  /* 0x036000000000780b */ /* 0x008fd00003f2e200 */
[----:B------:R-:W2:Y:S02]  /*05e0*/  I2F.F64 R6, UR4 ;  /* 0x0000000400067d12 */ /* 0x000ea40008201c00 */
[----:B------:R-:W0:Y:S01]  /*05f0*/  LDCU.64 UR4, c[0x0][0x3b8] ;  /* 0x00007700ff0477ac */ /* 0x000e220008000a00 */
[----:B--2---:R-:W-:-:S06]  /*0600*/  DMUL R6, R6, UR8 ;  /* 0x0000000806067c28 */ /* 0x004fcc0008000000 */
[----:B------:R-:W1:Y:S02]  /*0610*/  MUFU.RCP64H R3, R7 ;  /* 0x0000000700037308 */ /* 0x000e640000001800 */
[----:B-1----:R-:W-:-:S08]  /*0620*/  DFMA R12, -R6, R2, 1 ;  /* 0x3ff00000060c742b */ /* 0x002fd00000000102 */
[----:B------:R-:W-:-:S08]  /*0630*/  DFMA R12, R12, R12, R12 ;  /* 0x0000000c0c0c722b */ /* 0x000fd0000000000c */
[----:B------:R-:W-:-:S08]  /*0640*/  DFMA R12, R2, R12, R2 ;  /* 0x0000000c020c722b */ /* 0x000fd00000000002 */
[----:B------:R-:W-:-:S08]  /*0650*/  DFMA R2, -R6, R12, 1 ;  /* 0x3ff000000602742b */ /* 0x000fd0000000010c */
[----:B------:R-:W-:-:S08]  /*0660*/  DFMA R2, R12, R2, R12 ;  /* 0x000000020c02722b */ /* 0x000fd0000000000c */
[----:B0-----:R-:W-:-:S08]  /*0670*/  DMUL R12, R2, UR4 ;  /* 0x00000004020c7c28 */ /* 0x001fd00008000000 */
[----:B------:R-:W-:-:S08]  /*0680*/  DFMA R20, -R6, R12, UR4 ;  /* 0x0000000406147e2b */ /* 0x000fd0000800010c */
[----:B------:R-:W-:-:S10]  /*0690*/  DFMA R2, R2, R20, R12 ;  /* 0x000000140202722b */ /* 0x000fd4000000000c */
[----:B------:R-:W-:-:S05]  /*06a0*/  FFMA R8, RZ, R7, R3 ;  /* 0x00000007ff087223 */ /* 0x000fca0000000003 */
[----:B------:R-:W-:Y:S01]  /*06b0*/  FSETP.GT.AND P0, PT, |R8|, 1.469367938527859385e-39, PT ;  /* 0x001000000800780b */ /* 0x000fe20003f04200 */
[----:B----4-:R-:W-:-:S08]  /*06c0*/  DADD R12, R26, -R18 ;  /* 0x000000001a0c7229 */ /* 0x010fd00000000812 */
[----:B------:R-:W-:-:S04]  /*06d0*/  DFMA R24, R12, -R4, R24 ;  /* 0x800000040c18722b */ /* 0x000fc80000000018 */
[----:B------:R-:W-:Y:S07]  /*06e0*/  @P0 BRA P1, `(.L_x_8) ;  /* 0x0000000000240947 */ /* 0x000fee0000800000 */
[----:B------:R-:W0:Y:S01]  /*06f0*/  LDCU.64 UR4, c[0x0][0x3b8] ;  /* 0x00007700ff0477ac */ /* 0x000e220008000a00 */
[----:B------:R-:W-:Y:S01]  /*0700*/  IMAD.MOV.U32 R13, RZ, RZ, R6 ;  /* 0x000000ffff0d7224 */ /* 0x000fe200078e0006 */
[----:B------:R-:W-:Y:S01]  /*0710*/  MOV R11, 0x760 ;  /* 0x00000760000b7802 */ /* 0x000fe20000000f00 */
[----:B------:R-:W-:Y:S02]  /*0720*/  IMAD.MOV.U32 R12, RZ, RZ, R7 ;  /* 0x000000ffff0c7224 */ /* 0x000fe400078e0007 */
[----:B0-----:R-:W-:Y:S01]  /*0730*/  IMAD.U32 R8, RZ, RZ, UR4 ;  /* 0x00000004ff087e24 */ /* 0x001fe2000f8e00ff */
[----:B------:R-:W-:-:S07]  /*0740*/  MOV R0, UR5 ;  /* 0x0000000500007c02 */ /* 0x000fce0008000f00 */
[----:B------:R-:W-:Y:S05]  /*0750*/  CALL.REL.NOINC `($__internal_0_$__cuda_sm20_div_rn_f64_full) ;  /* 0x0000000800887944 */ /* 0x000fea0003c00000 */
[----:B------:R-:W-:Y:S02]  /*0760*/  IMAD.MOV.U32 R2, RZ, RZ, R8 ;  /* 0x000000ffff027224 */ /* 0x000fe400078e0008 */
[----:B------:R-:W-:-:S07]  /*0770*/  IMAD.MOV.U32 R3, RZ, RZ, R0 ;  /* 0x000000ffff037224 */ /* 0x000fce00078e0000 */
.L_x_8:
[----:B------:R-:W0:Y:S08]  /*0780*/  LDC.64 R20, c[0x0][0x390] ;  /* 0x0000e400ff147b82 */ /* 0x000e300000000a00 */
[----:B------:R-:W1:Y:S01]  /*0790*/  LDC.64 R6, c[0x0][0x3c8] ;  /* 0x0000f200ff067b82 */ /* 0x000e620000000a00 */
[----:B------:R-:W-:Y:S01]  /*07a0*/  IMAD.MOV.U32 R4, RZ, RZ, 0x1 ;  /* 0x00000001ff047424 */ /* 0x000fe200078e00ff */
[----:B------:R-:W2:Y:S06]  /*07b0*/  LDCU.64 UR4, c[0x0][0x3b8] ;  /* 0x00007700ff0477ac */ /* 0x000eac0008000a00 */
[----:B------:R-:W2:Y:S01]  /*07c0*/  LDC.64 R30, c[0x0][0x3c0] ;  /* 0x0000f000ff1e7b82 */ /* 0x000ea20000000a00 */
[----:B0-----:R-:W-:-:S05]  /*07d0*/  IMAD.WIDE R20, R10, 0x8, R20 ;  /* 0x000000080a147825 */ /* 0x001fca00078e0214 */
[----:B------:R-:W3:Y:S04]  /*07e0*/  LDG.E.64 R28, desc[UR6][R20.64+0x8] ;  /* 0x00000806141c7981 */ /* 0x000ee8000c1e1b00 */
[----:B------:R-:W3:Y:S01]  /*07f0*/  LDG.E.64 R12, desc[UR6][R20.64+-0x8] ;  /* 0xfffff806140c7981 */ /* 0x000ee2000c1e1b00 */
[----:B-1----:R-:W-:-:S06]  /*0800*/  DMUL R6, R6, R6 ;  /* 0x0000000606067228 */ /* 0x002fcc0000000000 */
[----:B------:R-:W0:Y:S02]  /*0810*/  MUFU.RCP64H R5, R7 ;  /* 0x0000000700057308 */ /* 0x000e240000001800 */
[----:B0-----:R-:W-:-:S08]  /*0820*/  DFMA R22, -R6, R4, 1 ;  /* 0x3ff000000616742b */ /* 0x001fd00000000104 */
[----:B------:R-:W-:-:S08]  /*0830*/  DFMA R22, R22, R22, R22 ;  /* 0x000000161616722b */ /* 0x000fd00000000016 */
[----:B------:R-:W-:-:S08]  /*0840*/  DFMA R22, R4, R22, R4 ;  /* 0x000000160416722b */ /* 0x000fd00000000004 */
[----:B------:R-:W-:-:S08]  /*0850*/  DFMA R4, -R6, R22, 1 ;  /* 0x3ff000000604742b */ /* 0x000fd00000000116 */
[----:B------:R-:W-:Y:S02]  /*0860*/  DFMA R4, R22, R4, R22 ;  /* 0x000000041604722b */ /* 0x000fe40000000016 */
[----:B--2---:R-:W-:-:S08]  /*0870*/  DMUL R22, R30, UR4 ;  /* 0x000000041e167c28 */ /* 0x004fd00008000000 */
[----:B------:R-:W-:Y:S02]  /*0880*/  DMUL R30, R22, R4 ;  /* 0x00000004161e7228 */ /* 0x000fe40000000000 */
[----:B------:R-:W-:-:S06]  /*0890*/  FSETP.GEU.AND P1, PT, |R23|, 6.5827683646048100446e-37, PT ;  /* 0x036000001700780b */ /* 0x000fcc0003f2e200 */
[----:B------:R-:W-:-:S08]  /*08a0*/  DFMA R32, -R6, R30, R22 ;  /* 0x0000001e0620722b */ /* 0x000fd00000000116 */
[----:B------:R-:W-:-:S10]  /*08b0*/  DFMA R4, R4, R32, R30 ;  /* 0x000000200404722b */ /* 0x000fd4000000001e */
[----:B------:R-:W-:-:S05]  /*08c0*/  FFMA R0, RZ, R7, R5 ;  /* 0x00000007ff007223 */ /* 0x000fca0000000005 */
[----:B------:R-:W-:Y:S01]  /*08d0*/  FSETP.GT.AND P0, PT, |R0|, 1.469367938527859385e-39, PT ;  /* 0x001000000000780b */ /* 0x000fe20003f04200 */
[----:B---3--:R-:W-:-:S08]  /*08e0*/  DADD R12, R28, -R12 ;  /* 0x000000001c0c7229 */ /* 0x008fd0000000080c */
[----:B------:R-:W-:-:S04]  /*08f0*/  DFMA R24, R12, -R2, R24 ;  /* 0x800000020c18722b */ /* 0x000fc80000000018 */
[----:B------:R-:W-:Y:S07]  /*0900*/  @P0 BRA P1, `(.L_x_9) ;  /* 0x0000000000200947 */ /* 0x000fee0000800000 */
[----:B------:R-:W-:Y:S01]  /*0910*/  MOV R13, R6 ;  /* 0x00000006000d7202 */ /* 0x000fe20000000f00 */
[----:B------:R-:W-:Y:S01]  /*0920*/  IMAD.MOV.U32 R12, RZ, RZ, R7 ;  /* 0x000000ffff0c7224 */ /* 0x000fe200078e0007 */
[----:B------:R-:W-:Y:S01]  /*0930*/  MOV R11, 0x970 ;  /* 0x00000970000b7802 */ /* 0x000fe20000000f00 */
[----:B------:R-:W-:Y:S02]  /*0940*/  IMAD.MOV.U32 R8, RZ, RZ, R22 ;  /* 0x000000ffff087224 */ /* 0x000fe400078e0016 */
[----:B------:R-:W-:-:S07]  /*0950*/  IMAD.MOV.U32 R0, RZ, RZ, R23 ;  /* 0x000000ffff007224 */ /* 0x000fce00078e0017 */
[----:B------:R-:W-:Y:S05]  /*0960*/  CALL.REL.NOINC `($__internal_0_$__cuda_sm20_div_rn_f64_full) ;  /* 0x0000000800047944 */ /* 0x000fea0003c00000 */
[----:B------:R-:W-:Y:S01]  /*0970*/  MOV R4, R8 ;  /* 0x0000000800047202 */ /* 0x000fe20000000f00 */
[----:B------:R-:W-:-:S07]  /*0980*/  IMAD.MOV.U32 R5, RZ, RZ, R0 ;  /* 0x000000ffff057224 */ /* 0x000fce00078e0000 */
.L_x_9:
[----:B------:R-:W2:Y:S01]  /*0990*/  LDG.E.64 R12, desc[UR6][R14.64+0x8] ;  /* 0x000008060e0c7981 */ /* 0x000ea2000c1e1b00 */
[----:B------:R-:W0:Y:S01]  /*09a0*/  LDC.64 R28, c[0x0][0x3d0] ;  /* 0x0000f400ff1c7b82 */ /* 0x000e220000000a00 */
[----:B------:R-:W-:Y:S01]  /*09b0*/  IMAD.MOV.U32 R6, RZ, RZ, 0x1 ;  /* 0x00000001ff067424 */ /* 0x000fe200078e00ff */
[----:B------:R-:W-:Y:S01]  /*09c0*/  DADD R26, R26, R26 ;  /* 0x000000001a1a7229 */ /* 0x000fe2000000001a */
[----:B------:R-:W-:Y:S01]  /*09d0*/  FSETP.GEU.AND P1, PT, |R23|, 6.5827683646048100446e-37, PT ;  /* 0x036000001700780b */ /* 0x000fe20003f2e200 */
[----:B0-----:R-:W-:-:S06]  /*09e0*/  DMUL R28, R28, R28 ;  /* 0x0000001c1c1c7228 */ /* 0x001fcc0000000000 */
[----:B------:R-:W0:Y:S02]  /*09f0*/  MUFU.RCP64H R7, R29 ;  /* 0x0000001d00077308 */ /* 0x000e240000001800 */
[----:B0-----:R-:W-:-:S08]  /*0a00*/  DFMA R30, -R28, R6, 1 ;  /* 0x3ff000001c1e742b */ /* 0x001fd00000000106 */
[----:B------:R-:W-:-:S08]  /*0a10*/  DFMA R30, R30, R30, R30 ;  /* 0x0000001e1e1e722b */ /* 0x000fd0000000001e */
[----:B------:R-:W-:-:S08]  /*0a20*/  DFMA R30, R6, R30, R6 ;  /* 0x0000001e061e722b */ /* 0x000fd00000000006 */
[----:B------:R-:W-:-:S08]  /*0a30*/  DFMA R6, -R28, R30, 1 ;  /* 0x3ff000001c06742b */ /* 0x000fd0000000011e */
[----:B------:R-:W-:-:S08]  /*0a40*/  DFMA R6, R30, R6, R30 ;  /* 0x000000061e06722b */ /* 0x000fd0000000001e */
[----:B------:R-:W-:-:S08]  /*0a50*/  DMUL R30, R22, R6 ;  /* 0x00000006161e7228 */ /* 0x000fd00000000000 */
[----:B------:R-:W-:-:S08]  /*0a60*/  DFMA R32, -R28, R30, R22 ;  /* 0x0000001e1c20722b */ /* 0x000fd00000000116 */
[----:B------:R-:W-:-:S10]  /*0a70*/  DFMA R6, R6, R32, R30 ;  /* 0x000000200606722b */ /* 0x000fd4000000001e */
[----:B------:R-:W-:-:S05]  /*0a80*/  FFMA R0, RZ, R29, R7 ;  /* 0x0000001dff007223 */ /* 0x000fca0000000007 */
[----:B------:R-:W-:Y:S01]  /*0a90*/  FSETP.GT.AND P0, PT, |R0|, 1.469367938527859385e-39, PT ;  /* 0x001000000000780b */ /* 0x000fe20003f04200 */
[----:B--2---:R-:W-:-:S08]  /*0aa0*/  DADD R12, R12, -R26 ;  /* 0x000000000c0c7229 */ /* 0x004fd0000000081a */
[----:B------:R-:W-:-:S08]  /*0ab0*/  DADD R12, R16, R12 ;  /* 0x00000000100c7229 */ /* 0x000fd0000000000c */
[----:B------:R-:W-:Y:S01]  /*0ac0*/  DFMA R24, R12, R4, R24 ;  /* 0x000000040c18722b */ /* 0x000fe20000000018 */
[----:B------:R-:W-:Y:S10]  /*0ad0*/  @P0 BRA P1, `(.L_x_10) ;  /* 0x0000000000200947 */ /* 0x000ff40000800000 */
[----:B------:R-:W-:Y:S01]  /*0ae0*/  IMAD.MOV.U32 R8, RZ, RZ, R22 ;  /* 0x000000ffff087224 */ /* 0x000fe200078e0016 */
[----:B------:R-:W-:Y:S01]  /*0af0*/  MOV R0, R23 ;  /* 0x0000001700007202 */ /* 0x000fe20000000f00 */
[----:B------:R-:W-:Y:S01]  /*0b00*/  IMAD.MOV.U32 R13, RZ, RZ, R28 ;  /* 0x000000ffff0d7224 */ /* 0x000fe200078e001c */
[----:B------:R-:W-:Y:S01]  /*0b10*/  MOV R11, 0xb40 ;  /* 0x00000b40000b7802 */ /* 0x000fe20000000f00 */
[----:B------:R-:W-:-:S07]  /*0b20*/  IMAD.MOV.U32 R12, RZ, RZ, R29 ;  /* 0x000000ffff0c7224 */ /* 0x000fce00078e001d */
[----:B------:R-:W-:Y:S05]  /*0b30*/  CALL.REL.NOINC `($__internal_0_$__cuda_sm20_div_rn_f64_full) ;  /* 0x0000000400907944 */ /* 0x000fea0003c00000 */
[----:B------:R-:W-:Y:S01]  /*0b40*/  IMAD.MOV.U32 R6, RZ, RZ, R8 ;  /* 0x000000ffff067224 */ /* 0x000fe200078e0008 */
[----:B------:R-:W-:-:S07]  /*0b50*/  MOV R7, R0 ;  /* 0x0000000000077202 */ /* 0x000fce0000000f00 */
.L_x_10:
[----:B------:R-:W0:Y:S01]  /*0b60*/  LDC R11, c[0x0][0x3a8] ;  /* 0x0000ea00ff0b7b82 */ /* 0x000e220000000800 */
[----:B------:R-:W1:Y:S01]  /*0b70*/  LDCU UR8, c[0x0][0x3cc] ;  /* 0x00007980ff0877ac */ /* 0x000e620008000800 */
[----:B------:R-:W2:Y:S06]  /*0b80*/  LDCU.64 UR4, c[0x0][0x3b8] ;  /* 0x00007700ff0477ac */ /* 0x000eac0008000a00 */
[----:B------:R-:W3:Y:S08]  /*0b90*/  LDC.64 R12, c[0x0][0x380] ;  /* 0x0000e000ff0c7b82 */ /* 0x000ef00000000a00 */
[----:B------:R-:W4:Y:S01]  /*0ba0*/  LDC.64 R16, c[0x0][0x3a0] ;  /* 0x0000e800ff107b82 */ /* 0x000f220000000a00 */
[----:B0-----:R-:W-:-:S06]  /*0bb0*/  IMAD.WIDE R14, R11, 0x8, R14 ;  /* 0x000000080b0e7825 */ /* 0x001fcc00078e020e */
[----:B------:R-:W5:Y:S01]  /*0bc0*/  LDG.E.64 R14, desc[UR6][R14.64] ;  /* 0x000000060e0e7981 */ /* 0x000f62000c1e1b00 */
[----:B---3--:R-:W-:Y:S01]  /*0bd0*/  IMAD.WIDE R12, R10, 0x8, R12 ;  /* 0x000000080a0c7825 */ /* 0x008fe200078e020c */
[----:B-----5:R-:W-:-:S08]  /*0be0*/  DADD R26, -R26, R14 ;  /* 0x000000001a1a7229 */ /* 0x020fd0000000010e */
[----:B------:R-:W-:-:S08]  /*0bf0*/  DADD R26, R18, R26 ;  /* 0x00000000121a7229 */ /* 0x000fd0000000001a */
[----:B------:R-:W-:Y:S01]  /*0c00*/  DFMA R26, R26, R6, R24 ;  /* 0x000000061a1a722b */ /* 0x000fe20000000018 */
[----:B----4-:R-:W-:Y:S02]  /*0c10*/  IMAD.WIDE R24, R10, 0x8, R16 ;  /* 0x000000080a187825 */ /* 0x010fe400078e0210 */
[----:B------:R-:W0:Y:S04]  /*0c20*/  LDC.64 R16, c[0x0][0x3c8] ;  /* 0x0000f200ff107b82 */ /* 0x000e280000000a00 */
[----:B------:R3:W-:Y:S04]  /*0c30*/  STG.E.64 desc[UR6][R12.64], R26 ;  /* 0x0000001a0c007986 */ /* 0x0007e8000c101b06 */
[----:B------:R-:W2:Y:S01]  /*0c40*/  LDG.E.64 R22, desc[UR6][R24.64] ;  /* 0x0000000618167981 */ /* 0x000ea2000c1e1b00 */
[----:B-1----:R-:W0:Y:S01]  /*0c50*/  MUFU.RCP64H R15, UR8 ;  /* 0x00000008000f7d08 */ /* 0x002e220008001800 */
[----:B------:R-:W-:Y:S01]  /*0c60*/  IMAD.MOV.U32 R14, RZ, RZ, 0x1 ;  /* 0x00000001ff0e7424 */ /* 0x000fe200078e00ff */
[----:B------:R-:W-:Y:S05]  /*0c70*/  BSSY.RECONVERGENT B0, `(.L_x_11) ;  /* 0x0000017000007945 */ /* 0x000fea0003800200 */
[----:B0-----:R-:W-:-:S08]  /*0c80*/  DFMA R18, R14, -R16, 1 ;  /* 0x3ff000000e12742b */ /* 0x001fd00000000810 */
[----:B------:R-:W-:-:S08]  /*0c90*/  DFMA R18, R18, R18, R18 ;  /* 0x000000121212722b */ /* 0x000fd00000000012 */
[----:B------:R-:W-:-:S08]  /*0ca0*/  DFMA R18, R14, R18, R14 ;  /* 0x000000120e12722b */ /* 0x000fd0000000000e */
[----:B------:R-:W-:-:S08]  /*0cb0*/  DFMA R14, R18, -R16, 1 ;  /* 0x3ff00000120e742b */ /* 0x000fd00000000810 */
[----:B---3--:R-:W-:Y:S02]  /*0cc0*/  DFMA R26, R18, R14, R18 ;  /* 0x0000000e121a722b */ /* 0x008fe40000000012 */
[----:B--2---:R-:W-:-:S08]  /*0cd0*/  DMUL R18, R22, UR4 ;  /* 0x0000000416127c28 */ /* 0x004fd00008000000 */
        /* <DEDUP_REMOVED lines=16> */
.L_x_12:
[----:B------:R-:W-:Y:S05]  /*0de0*/  BSYNC.RECONVERGENT B0 ;  /* 0x0000000000007941 */ /* 0x000fea0003800200 */
.L_x_11:
[----:B------:R-:W2:Y:S01]  /*0df0*/  LDG.E.64 R16, desc[UR6][R24.64+-0x8] ;  /* 0xfffff80618107981 */ /* 0x000ea2000c1e1b00 */
[----:B------:R-:W0:Y:S01]  /*0e00*/  LDCU UR4, c[0x0][0x3d4] ;  /* 0x00007a80ff0477ac */ /* 0x000e220008000800 */
[----:B------:R-:W1:Y:S01]  /*0e10*/  LDC.64 R12, c[0x0][0x3d0] ;  /* 0x0000f400ff0c7b82 */ /* 0x000e620000000a00 */
[----:B------:R-:W-:Y:S01]  /*0e20*/  MOV R26, 0x1 ;  /* 0x00000001001a7802 */ /* 0x000fe20000000f00 */
[----:B------:R-:W-:Y:S01]  /*0e30*/  BSSY.RECONVERGENT B0, `(.L_x_13) ;  /* 0x0000019000007945 */ /* 0x000fe20003800200 */
[----:B------:R-:W-:Y:S01]  /*0e40*/  FSETP.GEU.AND P1, PT, |R19|, 6.5827683646048100446e-37, PT ;  /* 0x036000001300780b */ /* 0x000fe20003f2e200 */
        /* <DEDUP_REMOVED lines=23> */
.L_x_14:
[----:B------:R-:W-:Y:S05]  /*0fc0*/  BSYNC.RECONVERGENT B0 ;  /* 0x0000000000007941 */ /* 0x000fea0003800200 */
.L_x_13:
[----:B------:R-:W0:Y:S08]  /*0fd0*/  LDC.64 R18, c[0x0][0x3a0] ;  /* 0x0000e800ff127b82 */ /* 0x000e300000000a00 */
[----:B------:R-:W1:Y:S08]  /*0fe0*/  LDC.64 R26, c[0x0][0x390] ;  /* 0x0000e400ff1a7b82 */ /* 0x000e700000000a00 */
[----:B------:R-:W2:Y:S01]  /*0ff0*/  LDC R11, c[0x0][0x3a8] ;  /* 0x0000ea00ff0b7b82 */ /* 0x000ea20000000800 */
[----:B0-----:R-:W-:-:S06]  /*1000*/  IMAD.WIDE R18, R9, 0x8, R18 ;  /* 0x0000000809127825 */ /* 0x001fcc00078e0212 */
[----:B------:R-:W3:Y:S01]  /*1010*/  LDG.E.64 R18, desc[UR6][R18.64] ;  /* 0x0000000612127981 */ /* 0x000ee2000c1e1b00 */
[----:B-1----:R-:W-:-:S06]  /*1020*/  IMAD.WIDE R8, R9, 0x8, R26 ;  /* 0x0000000809087825 */ /* 0x002fcc00078e021a */
[----:B------:R-:W4:Y:S01]  /*1030*/  LDG.E.64 R8, desc[UR6][R8.64] ;  /* 0x0000000608087981 */ /* 0x000f22000c1e1b00 */
[----:B--2---:R-:W-:-:S03]  /*1040*/  IMAD.WIDE R28, R11, 0x8, R20 ;  /* 0x000000080b1c7825 */ /* 0x004fc600078e0214 */
[----:B------:R-:W2:Y:S01]  /*1050*/  LDG.E.64 R20, desc[UR6][R24.64+0x8] ;  /* 0x0000080618147981 */ /* 0x000ea2000c1e1b00 */
[----:B------:R-:W-:-:S03]  /*1060*/  IMAD.WIDE R26, R11, 0x8, R24 ;  /* 0x000000080b1a7825 */ /* 0x000fc600078e0218 */
[----:B------:R-:W4:Y:S04]  /*1070*/  LDG.E.64 R28, desc[UR6][R28.64] ;  /* 0x000000061c1c7981 */ /* 0x000f28000c1e1b00 */
[----:B------:R-:W5:Y:S01]  /*1080*/  LDG.E.64 R26, desc[UR6][R26.64] ;  /* 0x000000061a1a7981 */ /* 0x000f62000c1e1b00 */
[C---:B---3--:R-:W-:Y:S02]  /*1090*/  DADD R30, R22.reuse, -R18 ;  /* 0x00000000161e7229 */ /* 0x048fe40000000812 */
[----:B------:R-:W-:-:S06]  /*10a0*/  DADD R22, R22, R22 ;  /* 0x0000000016167229 */ /* 0x000fcc0000000016 */
[----:B------:R-:W-:Y:S02]  /*10b0*/  DFMA R14, R30, -R12, R14 ;  /* 0x8000000c1e0e722b */ /* 0x000fe4000000000e */
[----:B------:R-:W0:Y:S01]  /*10c0*/  LDC.64 R30, c[0x0][0x388] ;  /* 0x0000e200ff1e7b82 */ /* 0x000e220000000a00 */
[----:B--2---:R-:W-:Y:S02]  /*10d0*/  DADD R20, R20, -R22 ;  /* 0x0000000014147229 */ /* 0x004fe40000000816 */
[----:B----4-:R-:W-:Y:S02]  /*10e0*/  DADD R12, R28, -R8 ;  /* 0x000000001c0c7229 */ /* 0x010fe40000000808 */
[----:B-----5:R-:W-:-:S04]  /*10f0*/  DADD R22, -R22, R26 ;  /* 0x0000000016167229 */ /* 0x020fc8000000011a */
[----:B------:R-:W-:Y:S02]  /*1100*/  DADD R20, R16, R20 ;  /* 0x0000000010147229 */ /* 0x000fe40000000014 */
[----:B------:R-:W-:Y:S02]  /*1110*/  DFMA R12, R12, -R2, R14 ;  /* 0x800000020c0c722b */ /* 0x000fe4000000000e */
[----:B------:R-:W-:-:S06]  /*1120*/  DADD R22, R18, R22 ;  /* 0x0000000012167229 */ /* 0x000fcc0000000016 */
[----:B------:R-:W-:Y:S01]  /*1130*/  DFMA R12, R20, R4, R12 ;  /* 0x00000004140c722b */ /* 0x000fe2000000000c */
[----:B0-----:R-:W-:-:S07]  /*1140*/  IMAD.WIDE R10, R10, 0x8, R30 ;  /* 0x000000080a0a7825 */ /* 0x001fce00078e021e */
[----:B------:R-:W-:-:S07]  /*1150*/  DFMA R12, R22, R6, R12 ;  /* 0x00000006160c722b */ /* 0x000fce000000000c */
[----:B------:R-:W-:Y:S01]  /*1160*/  STG.E.64 desc[UR6][R10.64], R12 ;  /* 0x0000000c0a007986 */ /* 0x000fe2000c101b06 */
[----:B------:R-:W-:Y:S05]  /*1170*/  EXIT ;  /* 0x000000000000794d */ /* 0x000fea0003800000 */
        .weak           $__internal_0_$__cuda_sm20_div_rn_f64_full
        .type           $__internal_0_$__cuda_sm20_div_rn_f64_full,@function
        .size           $__internal_0_$__cuda_sm20_div_rn_f64_full,(.L_x_55 - $__internal_0_$__cuda_sm20_div_rn_f64_full)
$__internal_0_$__cuda_sm20_div_rn_f64_full:
[----:B------:R-:W-:Y:S01]  /*1180*/  MOV R35, R0 ;  /* 0x0000000000237202 */ /* 0x000fe20000000f00 */
[--C-:B------:R-:W-:Y:S01]  /*1190*/  IMAD.MOV.U32 R28, RZ, RZ, R13.reuse ;  /* 0x000000ffff1c7224 */ /* 0x100fe200078e000d */
[C---:B------:R-:W-:Y:S01]  /*11a0*/  FSETP.GEU.AND P0, PT, |R12|.reuse, 1.469367938527859385e-39, PT ;  /* 0x001000000c00780b */ /* 0x040fe20003f0e200 */
[----:B------:R-:W-:Y:S01]  /*11b0*/  IMAD.MOV.U32 R29, RZ, RZ, R12 ;  /* 0x000000ffff1d7224 */ /* 0x000fe200078e000c */
[C---:B------:R-:W-:Y:S01]  /*11c0*/  FSETP.GEU.AND P2, PT, |R35|.reuse, 1.469367938527859385e-39, PT ;  /* 0x001000002300780b */ /* 0x040fe20003f4e200 */
[----:B------:R-:W-:Y:S01]  /*11d0*/  IMAD.MOV.U32 R34, RZ, RZ, R8 ;  /* 0x000000ffff227224 */ /* 0x000fe200078e0008 */
[----:B------:R-:W-:Y:S01]  /*11e0*/  LOP3.LUT R0, R12, 0x800fffff, RZ, 0xc0, !PT ;  /* 0x800fffff0c007812 */ /* 0x000fe200078ec0ff */
[----:B------:R-:W-:Y:S01]  /*11f0*/  IMAD.MOV.U32 R32, RZ, RZ, R13 ;  /* 0x000000ffff207224 */ /* 0x000fe200078e000d */
[----:B------:R-:W-:Y:S01]  /*1200*/  LOP3.LUT R8, R35, 0x7ff00000, RZ, 0xc0, !PT ;  /* 0x7ff0000023087812 */ /* 0x000fe200078ec0ff */
[----:B------:R-:W-:Y:S01]  /*1210*/  IMAD.MOV.U32 R38, RZ, RZ, R34 ;  /* 0x000000ffff267224 */ /* 0x000fe200078e0022 */
[----:B------:R-:W-:Y:S01]  /*1220*/  LOP3.LUT R33, R0, 0x3ff00000, RZ, 0xfc, !PT ;  /* 0x3ff0000000217812 */ /* 0x000fe200078efcff */
[----:B------:R-:W-:Y:S01]  /*1230*/  BSSY.RECONVERGENT B1, `(.L_x_15) ;  /* 0x0000055000017945 */ /* 0x000fe20003800200 */
[----:B------:R-:W-:-:S03]  /*1240*/  LOP3.LUT R12, R12, 0x7ff00000, RZ, 0xc0, !PT ;  /* 0x7ff000000c0c7812 */ /* 0x000fc600078ec0ff */
[----:B------:R-:W-:Y:S01]  /*1250*/  @!P0 DMUL R32, R28, 8.98846567431157953865e+307 ;  /* 0x7fe000001c208828 */ /* 0x000fe20000000000 */
[----:B------:R-:W-:Y:S01]  /*1260*/  ISETP.GE.U32.AND P1, PT, R8, R12, PT ;  /* 0x0000000c0800720c */ /* 0x000fe20003f26070 */
[----:B------:R-:W-:Y:S01]  /*1270*/  @!P2 IMAD.MOV.U32 R36, RZ, RZ, RZ ;  /* 0x000000ffff24a224 */ /* 0x000fe200078e00ff */
[----:B------:R-:W-:-:S03]  /*1280*/  @!P2 LOP3.LUT R0, R29, 0x7ff00000, RZ, 0xc0, !PT ;  /* 0x7ff000001d00a812 */ /* 0x000fc600078ec0ff */
[----:B------:R-:W0:Y:S01]  /*1290*/  MUFU.RCP64H R31, R33 ;  /* 0x00000021001f7308 */ /* 0x000e220000001800 */
[----:B------:R-:W-:Y:S02]  /*12a0*/  @!P2 ISETP.GE.U32.AND P3, PT, R8, R0, PT ;  /* 0x000000000800a20c */ /* 0x000fe40003f66070 */
[----:B------:R-:W-:Y:S02]  /*12b0*/  MOV R0, 0x1ca00000 ;  /* 0x1ca0000000007802 */ /* 0x000fe40000000f00 */
[----:B------:R-:W-:Y:S02]  /*12c0*/  @!P0 LOP3.LUT R12, R33, 0x7ff00000, RZ, 0xc0, !PT ;  /* 0x7ff00000210c8812 */ /* 0x000fe400078ec0ff */
[C---:B------:R-:W-:Y:S02]  /*12d0*/  @!P2 SEL R13, R0.reuse, 0x63400000, !P3 ;  /* 0x63400000000da807 */ /* 0x040fe40005800000 */
[----:B------:R-:W-:Y:S02]  /*12e0*/  SEL R30, R0, 0x63400000, !P1 ;  /* 0x63400000001e7807 */ /* 0x000fe40004800000 */
[----:B------:R-:W-:-:S02]  /*12f0*/  @!P2 LOP3.LUT R13, R13, 0x80000000, R35, 0xf8, !PT ;  /* 0x800000000d0da812 */ /* 0x000fc400078ef823 */
[----:B------:R-:W-:Y:S02]  /*1300*/  LOP3.LUT R39, R30, 0x800fffff, R35, 0xf8, !PT ;  /* 0x800fffff1e277812 */ /* 0x000fe400078ef823 */
[----:B------:R-:W-:Y:S01]  /*1310*/  @!P2 LOP3.LUT R37, R13, 0x100000, RZ, 0xfc, !PT ;  /* 0x001000000d25a812 */ /* 0x000fe200078efcff */
[----:B------:R-:W-:Y:S01]  /*1320*/  IMAD.MOV.U32 R13, RZ, RZ, R8 ;  /* 0x000000ffff0d7224 */ /* 0x000fe200078e0008 */
[----:B------:R-:W-:-:S04]  /*1330*/  MOV R30, 0x1 ;  /* 0x00000001001e7802 */ /* 0x000fc80000000f00 */
[----:B------:R-:W-:Y:S02]  /*1340*/  @!P2 DFMA R38, R38, 2, -R36 ;  /* 0x400000002626a82b */ /* 0x000fe40000000824 */
[----:B0-----:R-:W-:-:S08]  /*1350*/  DFMA R36, R30, -R32, 1 ;  /* 0x3ff000001e24742b */ /* 0x001fd00000000820 */
[----:B------:R-:W-:Y:S01]  /*1360*/  DFMA R36, R36, R36, R36 ;  /* 0x000000242424722b */ /* 0x000fe20000000024 */
[----:B------:R-:W-:-:S07]  /*1370*/  @!P2 LOP3.LUT R13, R39, 0x7ff00000, RZ, 0xc0, !PT ;  /* 0x7ff00000270da812 */ /* 0x000fce00078ec0ff */
[----:B------:R-:W-:-:S08]  /*1380*/  DFMA R30, R30, R36, R30 ;  /* 0x000000241e1e722b */ /* 0x000fd0000000001e */
[----:B------:R-:W-:-:S08]  /*1390*/  DFMA R40, R30, -R32, 1 ;  /* 0x3ff000001e28742b */ /* 0x000fd00000000820 */
[----:B------:R-:W-:-:S08]  /*13a0*/  DFMA R40, R30, R40, R30 ;  /* 0x000000281e28722b */ /* 0x000fd0000000001e */
[----:B------:R-:W-:-:S08]  /*13b0*/  DMUL R30, R40, R38 ;  /* 0x00000026281e7228 */ /* 0x000fd00000000000 */
[----:B------:R-:W-:-:S08]  /*13c0*/  DFMA R36, R30, -R32, R38 ;  /* 0x800000201e24722b */ /* 0x000fd00000000026 */
[----:B------:R-:W-:Y:S01]  /*13d0*/  DFMA R36, R40, R36, R30 ;  /* 0x000000242824722b */ /* 0x000fe2000000001e */
[----:B------:R-:W-:-:S05]  /*13e0*/  VIADD R30, R13, 0xffffffff ;  /* 0xffffffff0d1e7836 */ /* 0x000fca0000000000 */
[----:B------:R-:W-:Y:S02]  /*13f0*/  ISETP.GT.U32.AND P0, PT, R30, 0x7feffffe, PT ;  /* 0x7feffffe1e00780c */ /* 0x000fe40003f04070 */
[----:B------:R-:W-:-:S04]  /*1400*/  IADD3 R30, PT, PT, R12, -0x1, RZ ;  /* 0xffffffff0c1e7810 */ /* 0x000fc80007ffe0ff */
[----:B------:R-:W-:-:S13]  /*1410*/  ISETP.GT.U32.OR P0, PT, R30, 0x7feffffe, P0 ;  /* 0x7feffffe1e00780c */ /* 0x000fda0000704470 */
[----:B------:R-:W-:Y:S05]  /*1420*/  @P0 BRA `(.L_x_16) ;  /* 0x0000000000740947 */ /* 0x000fea0003800000 */
[----:B------:R-:W-:-:S04]  /*1430*/  LOP3.LUT R12, R29, 0x7ff00000, RZ, 0xc0, !PT ;  /* 0x7ff000001d0c7812 */ /* 0x000fc800078ec0ff */
[CC--:B------:R-:W-:Y:S02]  /*1440*/  VIADDMNMX R13, R8.reuse, -R12.reuse, 0xb9600000, !PT ;  /* 0xb9600000080d7446 */ /* 0x0c0fe4000780090c */
[----:B------:R-:W-:Y:S02]  /*1450*/  ISETP.GE.U32.AND P0, PT, R8, R12, PT ;  /* 0x0000000c0800720c */ /* 0x000fe40003f06070 */
[----:B------:R-:W-:Y:S02]  /*1460*/  VIMNMX R13, PT, PT, R13, 0x46a00000, PT ;  /* 0x46a000000d0d7848 */ /* 0x000fe40003fe0100 */
[----:B------:R-:W-:Y:S02]  /*1470*/  SEL R0, R0, 0x63400000, !P0 ;  /* 0x6340000000007807 */ /* 0x000fe40004000000 */
[----:B------:R-:W-:-:S03]  /*1480*/  MOV R12, RZ ;  /* 0x000000ff000c7202 */ /* 0x000fc60000000f00 */
[----:B------:R-:W-:-:S04]  /*1490*/  IMAD.IADD R0, R13, 0x1, -R0 ;  /* 0x000000010d007824 */ /* 0x000fc800078e0a00 */
[----:B------:R-:W-:-:S06]  /*14a0*/  VIADD R13, R0, 0x7fe00000 ;  /* 0x7fe00000000d7836 */ /* 0x000fcc0000000000 */
[----:B------:R-:W-:-:S10]  /*14b0*/  DMUL R30, R36, R12 ;  /* 0x0000000c241e7228 */ /* 0x000fd40000000000 */
[----:B------:R-:W-:-:S13]  /*14c0*/  FSETP.GTU.AND P0, PT, |R31|, 1.469367938527859385e-39, PT ;  /* 0x001000001f00780b */ /* 0x000fda0003f0c200 */
[----:B------:R-:W-:Y:S05]  /*14d0*/  @P0 BRA `(.L_x_17) ;  /* 0x0000000000a80947 */ /* 0x000fea0003800000 */
[----:B------:R-:W-:Y:S01]  /*14e0*/  DFMA R32, R36, -R32, R38 ;  /* 0x800000202420722b */ /* 0x000fe20000000026 */
[----:B------:R-:W-:-:S09]  /*14f0*/  IMAD.MOV.U32 R28, RZ, RZ, RZ ;  /* 0x000000ffff1c7224 */ /* 0x000fd200078e00ff */
[C---:B------:R-:W-:Y:S02]  /*1500*/  FSETP.NEU.AND P0, PT, R33.reuse, RZ, PT ;  /* 0x000000ff2100720b */ /* 0x040fe40003f0d000 */
[----:B------:R-:W-:-:S04]  /*1510*/  LOP3.LUT R8, R33, 0x80000000, R29, 0x48, !PT ;  /* 0x8000000021087812 */ /* 0x000fc800078e481d */
[----:B------:R-:W-:-:S07]  /*1520*/  LOP3.LUT R29, R8, R13, RZ, 0xfc, !PT ;  /* 0x0000000d081d7212 */ /* 0x000fce00078efcff */
[----:B------:R-:W-:Y:S05]  /*1530*/  @!P0 BRA `(.L_x_17) ;  /* 0x0000000000908947 */ /* 0x000fea0003800000 */
[----:B------:R-:W-:Y:S01]  /*1540*/  IMAD.MOV R13, RZ, RZ, -R0 ;  /* 0x000000ffff0d7224 */ /* 0x000fe200078e0a00 */
[----:B------:R-:W-:Y:S02]  /*1550*/  MOV R12, RZ ;  /* 0x000000ff000c7202 */ /* 0x000fe40000000f00 */
[----:B------:R-:W-:-:S04]  /*1560*/  IADD3 R0, PT, PT, -R0, -0x43300000, RZ ;  /* 0xbcd0000000007810 */ /* 0x000fc80007ffe1ff */
[----:B------:R-:W-:Y:S02]  /*1570*/  DFMA R12, R30, -R12, R36 ;  /* 0x8000000c1e0c722b */ /* 0x000fe40000000024 */
[----:B------:R-:W-:-:S08]  /*1580*/  DMUL.RP R36, R36, R28 ;  /* 0x0000001c24247228 */ /* 0x000fd00000008000 */
[----:B------:R-:W-:Y:S02]  /*1590*/  FSETP.NEU.AND P0, PT, |R13|, R0, PT ;  /* 0x000000000d00720b */ /* 0x000fe40003f0d200 */
[----:B------:R-:W-:Y:S02]  /*15a0*/  LOP3.LUT R8, R37, R8, RZ, 0x3c, !PT ;  /* 0x0000000825087212 */ /* 0x000fe400078e3cff */
[----:B------:R-:W-:Y:S02]  /*15b0*/  FSEL R0, R36, R30, !P0 ;  /* 0x0000001e24007208 */ /* 0x000fe40004000000 */
[----:B------:R-:W-:-:S03]  /*15c0*/  FSEL R8, R8, R31, !P0 ;  /* 0x0000001f08087208 */ /* 0x000fc60004000000 */
[----:B------:R-:W-:Y:S02]  /*15d0*/  IMAD.MOV.U32 R30, RZ, RZ, R0 ;  /* 0x000000ffff1e7224 */ /* 0x000fe400078e0000 */
[----:B------:R-:W-:Y:S01]  /*15e0*/  IMAD.MOV.U32 R31, RZ, RZ, R8 ;  /* 0x000000ffff1f7224 */ /* 0x000fe200078e0008 */
[----:B------:R-:W-:Y:S06]  /*15f0*/  BRA `(.L_x_17) ;  /* 0x0000000000607947 */ /* 0x000fec0003800000 */
.L_x_16:
[----:B------:R-:W-:-:S14]  /*1600*/  DSETP.NAN.AND P0, PT, R34, R34, PT ;  /* 0x000000222200722a */ /* 0x000fdc0003f08000 */
[----:B------:R-:W-:Y:S05]  /*1610*/  @P0 BRA `(.L_x_18) ;  /* 0x00000000004c0947 */ /* 0x000fea0003800000 */
[----:B------:R-:W-:-:S14]  /*1620*/  DSETP.NAN.AND P0, PT, R28, R28, PT ;  /* 0x0000001c1c00722a */ /* 0x000fdc0003f08000 */
[----:B------:R-:W-:Y:S05]  /*1630*/  @P0 BRA `(.L_x_19) ;  /* 0x0000000000340947 */ /* 0x000fea0003800000 */
[----:B------:R-:W-:Y:S01]  /*1640*/  ISETP.NE.AND P0, PT, R13, R12, PT ;  /* 0x0000000c0d00720c */ /* 0x000fe20003f05270 */
[----:B------:R-:W-:Y:S01]  /*1650*/  IMAD.MOV.U32 R31, RZ, RZ, -0x80000 ;  /* 0xfff80000ff1f7424 */ /* 0x000fe200078e00ff */
[----:B------:R-:W-:-:S11]  /*1660*/  MOV R30, 0x0 ;  /* 0x00000000001e7802 */ /* 0x000fd60000000f00 */
[----:B------:R-:W-:Y:S05]  /*1670*/  @!P0 BRA `(.L_x_17) ;  /* 0x0000000000408947 */ /* 0x000fea0003800000 */
[----:B------:R-:W-:Y:S02]  /*1680*/  ISETP.NE.AND P0, PT, R13, 0x7ff00000, PT ;  /* 0x7ff000000d00780c */ /* 0x000fe40003f05270 */
[----:B------:R-:W-:Y:S02]  /*1690*/  LOP3.LUT R28, R35, 0x80000000, R29, 0x48, !PT ;  /* 0x80000000231c7812 */ /* 0x000fe400078e481d */
[----:B------:R-:W-:-:S13]  /*16a0*/  ISETP.EQ.OR P0, PT, R12, RZ, !P0 ;  /* 0x000000ff0c00720c */ /* 0x000fda0004702670 */
[----:B------:R-:W-:Y:S01]  /*16b0*/  @P0 LOP3.LUT R0, R28, 0x7ff00000, RZ, 0xfc, !PT ;  /* 0x7ff000001c000812 */ /* 0x000fe200078efcff */
[----:B------:R-:W-:Y:S01]  /*16c0*/  @!P0 IMAD.MOV.U32 R30, RZ, RZ, RZ ;  /* 0x000000ffff1e8224 */ /* 0x000fe200078e00ff */
[----:B------:R-:W-:Y:S01]  /*16d0*/  @!P0 MOV R31, R28 ;  /* 0x0000001c001f8202 */ /* 0x000fe20000000f00 */
[----:B------:R-:W-:Y:S02]  /*16e0*/  @P0 IMAD.MOV.U32 R30, RZ, RZ, RZ ;  /* 0x000000ffff1e0224 */ /* 0x000fe400078e00ff */
[----:B------:R-:W-:Y:S01]  /*16f0*/  @P0 IMAD.MOV.U32 R31, RZ, RZ, R0 ;  /* 0x000000ffff1f0224 */ /* 0x000fe200078e0000 */
[----:B------:R-:W-:Y:S06]  /*1700*/  BRA `(.L_x_17) ;  /* 0x00000000001c7947 */ /* 0x000fec0003800000 */
.L_x_19:
[----:B------:R-:W-:Y:S02]  /*1710*/  LOP3.LUT R0, R29, 0x80000, RZ, 0xfc, !PT ;  /* 0x000800001d007812 */ /* 0x000fe400078efcff */
[----:B------:R-:W-:-:S03]  /*1720*/  MOV R30, R28 ;  /* 0x0000001c001e7202 */ /* 0x000fc60000000f00 */
[----:B------:R-:W-:Y:S01]  /*1730*/  IMAD.MOV.U32 R31, RZ, RZ, R0 ;  /* 0x000000ffff1f7224 */ /* 0x000fe200078e0000 */
[----:B------:R-:W-:Y:S06]  /*1740*/  BRA `(.L_x_17) ;  /* 0x00000000000c7947 */ /* 0x000fec0003800000 */
.L_x_18:
[----:B------:R-:W-:Y:S01]  /*1750*/  LOP3.LUT R0, R35, 0x80000, RZ, 0xfc, !PT ;  /* 0x0008000023007812 */ /* 0x000fe200078efcff */
[----:B------:R-:W-:-:S03]  /*1760*/  IMAD.MOV.U32 R30, RZ, RZ, R34 ;  /* 0x000000ffff1e7224 */ /* 0x000fc600078e0022 */
[----:B------:R-:W-:-:S07]  /*1770*/  MOV R31, R0 ;  /* 0x00000000001f7202 */ /* 0x000fce0000000f00 */
.L_x_17:
[----:B------:R-:W-:Y:S05]  /*1780*/  BSYNC.RECONVERGENT B1 ;  /* 0x0000000000017941 */ /* 0x000fea0003800200 */
.L_x_15:
[----:B------:R-:W-:Y:S01]  /*1790*/  MOV R12, R11 ;  /* 0x0000000b000c7202 */ /* 0x000fe20000000f00 */
[----:B------:R-:W-:Y:S02]  /*17a0*/  IMAD.MOV.U32 R13, RZ, RZ, 0x0 ;  /* 0x00000000ff0d7424 */ /* 0x000fe400078e00ff */
[----:B------:R-:W-:Y:S02]  /*17b0*/  IMAD.MOV.U32 R8, RZ, RZ, R30 ;  /* 0x000000ffff087224 */ /* 0x000fe400078e001e */
[----:B------:R-:W-:Y:S01]  /*17c0*/  IMAD.MOV.U32 R0, RZ, RZ, R31 ;  /* 0x000000ffff007224 */ /* 0x000fe200078e001f */
[----:B------:R-:W-:Y:S06]  /*17d0*/  RET.REL.NODEC R12 `(_Z10compute_uvPdS_S_S_S_iiidddd) ;  /* 0xffffffe80c087950 */ /* 0x000fec0003c3ffff */
.L_x_20:
        /* <DEDUP_REMOVED lines=10> */
.L_x_55:


//--------------------- .text._Z9compute_pPdS_S_iidd --------------------------
	.section	.text._Z9compute_pPdS_S_iidd,"ax",@progbits
	.align	128
        .global         _Z9compute_pPdS_S_iidd
        .type           _Z9compute_pPdS_S_iidd,@function
        .size           _Z9compute_pPdS_S_iidd,(.L_x_56 - _Z9compute_pPdS_S_iidd)
        .other          _Z9compute_pPdS_S_iidd,@"STO_CUDA_ENTRY STV_DEFAULT"
_Z9compute_pPdS_S_iidd:
.text._Z9compute_pPdS_S_iidd:
[----:B------:R-:W-:Y:S01]  /*0000*/  LDC R1, c[0x0][0x37c] ;  /* 0x0000df00ff017b82 */ /* 0x000fe20000000800 */
[----:B------:R-:W0:Y:S07]  /*0010*/  S2R R3, SR_TID.X ;  /* 0x0000000000037919 */ /* 0x000e2e0000002100 */
[----:B------:R-:W0:Y:S01]  /*0020*/  S2UR UR5, SR_CTAID.X ;  /* 0x00000000000579c3 */ /* 0x000e220000002500 */
[----:B------:R-:W1:Y:S01]  /*0030*/  LDCU.64 UR8, c[0x0][0x398] ;  /* 0x00007300ff0877ac */ /* 0x000e620008000a00 */
[----:B------:R-:W2:Y:S06]  /*0040*/  S2R R5, SR_TID.Y ;  /* 0x0000000000057919 */ /* 0x000eac0000002200 */
[----:B------:R-:W0:Y:S08]  /*0050*/  LDC R6, c[0x0][0x360] ;  /* 0x0000d800ff067b82 */ /* 0x000e300000000800 */
[----:B------:R-:W2:Y:S01]  /*0060*/  S2UR UR6, SR_CTAID.Y ;  /* 0x00000000000679c3 */ /* 0x000ea20000002600 */
[----:B-1----:R-:W-:-:S07]  /*0070*/  UIADD3 UR4, UPT, UPT, UR8, -0x1, URZ ;  /* 0xffffffff08047890 */ /* 0x002fce000fffe0ff */
[----:B------:R-:W2:Y:S01]  /*0080*/  LDC R0, c[0x0][0x364] ;  /* 0x0000d900ff007b82 */ /* 0x000ea20000000800 */
[----:B0-----:R-:W-:-:S05]  /*0090*/  IMAD R6, R6, UR5, R3 ;  /* 0x0000000506067c24 */ /* 0x001fca000f8e0203 */
[----:B------:R-:W-:Y:S01]  /*00a0*/  ISETP.GE.AND P0, PT, R6, UR4, PT ;  /* 0x0000000406007c0c */ /* 0x000fe2000bf06270 */
[----:B------:R-:W-:-:S03]  /*00b0*/  UIADD3 UR4, UPT, UPT, UR9, -0x1, URZ ;  /* 0xffffffff09047890 */ /* 0x000fc6000fffe0ff */
[----:B------:R-:W-:Y:S01]  /*00c0*/  ISETP.LT.OR P0, PT, R6, 0x1, P0 ;  /* 0x000000010600780c */ /* 0x000fe20000701670 */
[----:B--2---:R-:W-:-:S05]  /*00d0*/  IMAD R0, R0, UR6, R5 ;  /* 0x0000000600007c24 */ /* 0x004fca000f8e0205 */
[----:B------:R-:W-:-:S04]  /*00e0*/  ISETP.EQ.OR P0, PT, R0, RZ, P0 ;  /* 0x000000ff0000720c */ /* 0x000fc80000702670 */
[----:B------:R-:W-:-:S13]  /*00f0*/  ISETP.GE.OR P0, PT, R0, UR4, P0 ;  /* 0x0000000400007c0c */ /* 0x000fda0008706670 */
[----:B------:R-:W-:Y:S05]  /*0100*/  @P0 EXIT ;  /* 0x000000000000094d */ /* 0x000fea0003800000 */
[----:B------:R-:W0:Y:S01]  /*0110*/  LDC.64 R4, c[0x0][0x390] ;  /* 0x0000e400ff047b82 */ /* 0x000e220000000a00 */
[----:B------:R-:W-:Y:S01]  /*0120*/  IMAD R7, R0, UR8, RZ ;  /* 0x0000000800077c24 */ /* 0x000fe2000f8e02ff */
[----:B------:R-:W1:Y:S01]  /*0130*/  LDCU.64 UR6, c[0x0][0x390] ;  /* 0x00007200ff0677ac */ /* 0x000e620008000a00 */
[----:B------:R-:W-:Y:S02]  /*0140*/  IMAD R9, RZ, RZ, -UR8 ;  /* 0x80000008ff097e24 */ /* 0x000fe4000f8e02ff */
[----:B------:R-:W-:Y:S01]  /*0150*/  VIADD R8, R7, UR8 ;  /* 0x0000000807087c36 */ /* 0x000fe20008000000 */
[----:B------:R-:W2:Y:S01]  /*0160*/  LDCU.64 UR4, c[0x0][0x358] ;  /* 0x00006b00ff0477ac */ /* 0x000ea20008000a00 */
[C---:B------:R-:W-:Y:S01]  /*0170*/  IMAD.IADD R0, R6.reuse, 0x1, R7 ;  /* 0x0000000106007824 */ /* 0x040fe200078e0207 */
[----:B------:R-:W3:Y:S01]  /*0180*/  LDC.64 R2, c[0x0][0x388] ;  /* 0x0000e200ff027b82 */ /* 0x000ee20000000a00 */
[----:B------:R-:W-:Y:S01]  /*0190*/  IMAD R9, R9, 0x2, R8 ;  /* 0x0000000209097824 */ /* 0x000fe200078e0208 */
[----:B------:R-:W-:Y:S01]  /*01a0*/  IADD3 R8, P0, PT, R6, R7, RZ ;  /* 0x0000000706087210 */ /* 0x000fe20007f1e0ff */
[----:B------:R-:W-:-:S02]  /*01b0*/  VIADD R21, R0, UR8 ;  /* 0x0000000800157c36 */ /* 0x000fc40008000000 */
[----:B------:R-:W-:Y:S01]  /*01c0*/  IMAD.IADD R9, R6, 0x1, R9 ;  /* 0x0000000106097824 */ /* 0x000fe200078e0209 */
[----:B------:R-:W-:Y:S02]  /*01d0*/  LEA.HI.X.SX32 R7, R7, RZ, 0x1, P0 ;  /* 0x000000ff07077211 */ /* 0x000fe400000f0eff */
[----:B------:R-:W4:Y:S01]  /*01e0*/  LDC.64 R10, c[0x0][0x3a8] ;  /* 0x0000ea00ff0a7b82 */ /* 0x000f220000000a00 */
[----:B-1----:R-:W-:Y:S01]  /*01f0*/  LEA R26, P0, R8, UR6, 0x3 ;  /* 0x00000006081a7c11 */ /* 0x002fe2000f8018ff */
[----:B0-----:R-:W-:-:S03]  /*0200*/  IMAD.WIDE R20, R21, 0x8, R4 ;  /* 0x0000000815147825 */ /* 0x001fc600078e0204 */
[----:B------:R-:W-:Y:S01]  /*0210*/  LEA.HI.X R27, R8, UR7, R7, 0x3, P0 ;  /* 0x00000007081b7c11 */ /* 0x000fe200080f1c07 */
[----:B------:R-:W-:Y:S02]  /*0220*/  IMAD.WIDE R24, R9, 0x8, R4 ;  /* 0x0000000809187825 */ /* 0x000fe400078e0204 */
[----:B--2---:R-:W2:Y:S01]  /*0230*/  LDG.E.64 R20, desc[UR4][R20.64] ;  /* 0x0000000414147981 */ /* 0x004ea2000c1e1b00 */
[----:B------:R-:W0:Y:S01]  /*0240*/  LDC.64 R8, c[0x0][0x3a0] ;  /* 0x0000e800ff087b82 */ /* 0x000e220000000a00 */
[----:B---3--:R-:W-:Y:S02]  /*0250*/  IMAD.WIDE R22, R0, 0x8, R2 ;  /* 0x0000000800167825 */ /* 0x008fe400078e0202 */
[----:B------:R-:W2:Y:S04]  /*0260*/  LDG.E.64 R24, desc[UR4][R24.64] ;  /* 0x0000000418187981 */ /* 0x000ea8000c1e1b00 */
[----:B------:R-:W3:Y:S04]  /*0270*/  LDG.E.64 R22, desc[UR4][R22.64] ;  /* 0x0000000416167981 */ /* 0x000ee8000c1e1b00 */
[----:B------:R-:W5:Y:S04]  /*0280*/  LDG.E.64 R2, desc[UR4][R26.64+0x8] ;  /* 0x000008041a027981 */ /* 0x000f68000c1e1b00 */
[----:B------:R-:W5:Y:S01]  /*0290*/  LDG.E.64 R6, desc[UR4][R26.64+-0x8] ;  /* 0xfffff8041a067981 */ /* 0x000f62000c1e1b00 */
[----:B----4-:R-:W-:-:S02]  /*02a0*/  DMUL R14, R10, R10 ;  /* 0x0000000a0a0e7228 */ /* 0x010fc40000000000 */
[----:B0-----:R-:W-:-:S08]  /*02b0*/  DMUL R12, R8, R8 ;  /* 0x00000008080c7228 */ /* 0x001fd00000000000 */
[----:B------:R-:W-:-:S08]  /*02c0*/  DADD R4, R14, R12 ;  /* 0x000000000e047229 */ /* 0x000fd0000000000c */
[----:B------:R-:W-:-:S06]  /*02d0*/  DADD R4, R4, R4 ;  /* 0x0000000004047229 */ /* 0x000fcc0000000004 */
[----:B------:R-:W0:Y:S01]  /*02e0*/  MUFU.RCP64H R17, R5 ;  /* 0x0000000500117308 */ /* 0x000e220000001800 */
[----:B------:R-:W-:-:S06]  /*02f0*/  IMAD.MOV.U32 R16, RZ, RZ, 0x1 ;  /* 0x00000001ff107424 */ /* 0x000fcc00078e00ff */
[----:B0-----:R-:W-:-:S08]  /*0300*/  DFMA R18, -R4, R16, 1 ;  /* 0x3ff000000412742b */ /* 0x001fd00000000110 */
[----:B------:R-:W-:-:S08]  /*0310*/  DFMA R18, R18, R18, R18 ;  /* 0x000000121212722b */ /* 0x000fd00000000012 */
[----:B------:R-:W-:Y:S01]  /*0320*/  DFMA R18, R16, R18, R16 ;  /* 0x000000121012722b */ /* 0x000fe20000000010 */
[----:B------:R-:W-:Y:S01]  /*0330*/  BSSY.RECONVERGENT B0, `(.L_x_21) ;  /* 0x0000014000007945 */ /* 0x000fe20003800200 */
[----:B--2---:R-:W-:Y:S02]  /*0340*/  DADD R20, R20, R24 ;  /* 0x0000000014147229 */ /* 0x004fe40000000018 */
[----:B---3--:R-:W-:-:S06]  /*0350*/  DMUL R22, R22, R8 ;  /* 0x0000000816167228 */ /* 0x008fcc0000000000 */
[----:B------:R-:W-:Y:S02]  /*0360*/  DMUL R20, R12, R20 ;  /* 0x000000140c147228 */ /* 0x000fe40000000000 */
[----:B-----5:R-:W-:Y:S02]  /*0370*/  DADD R2, R2, R6 ;  /* 0x0000000002027229 */ /* 0x020fe40000000006 */
[----:B------:R-:W-:Y:S02]  /*0380*/  DMUL R22, R22, R8 ;  /* 0x0000000816167228 */ /* 0x000fe40000000000 */
[----:B------:R-:W-:-:S04]  /*0390*/  DFMA R8, -R4, R18, 1 ;  /* 0x3ff000000408742b */ /* 0x000fc80000000112 */
[----:B------:R-:W-:Y:S02]  /*03a0*/  DFMA R2, R14, R2, R20 ;  /* 0x000000020e02722b */ /* 0x000fe40000000014 */
[----:B------:R-:W-:Y:S02]  /*03b0*/  DMUL R6, R22, R10 ;  /* 0x0000000a16067228 */ /* 0x000fe40000000000 */
[----:B------:R-:W-:-:S06]  /*03c0*/  DFMA R8, R18, R8, R18 ;  /* 0x000000081208722b */ /* 0x000fcc0000000012 */
[----:B------:R-:W-:-:S08]  /*03d0*/  DFMA R6, -R6, R10, R2 ;  /* 0x0000000a0606722b */ /* 0x000fd00000000102 */
[----:B------:R-:W-:-:S08]  /*03e0*/  DMUL R2, R6, R8 ;  /* 0x0000000806027228 */ /* 0x000fd00000000000 */
[----:B------:R-:W-:-:S08]  /*03f0*/  DFMA R10, -R4, R2, R6 ;  /* 0x00000002040a722b */ /* 0x000fd00000000106 */
[----:B------:R-:W-:Y:S01]  /*0400*/  DFMA R2, R8, R10, R2 ;  /* 0x0000000a0802722b */ /* 0x000fe20000000002 */
[----:B------:R-:W-:-:S09]  /*0410*/  FSETP.GEU.AND P1, PT, |R7|, 6.5827683646048100446e-37, PT ;  /* 0x036000000700780b */ /* 0x000fd20003f2e200 */
[----:B------:R-:W-:-:S05]  /*0420*/  FFMA R8, RZ, R5, R3 ;  /* 0x00000005ff087223 */ /* 0x000fca0000000003 */
[----:B------:R-:W-:-:S13]  /*0430*/  FSETP.GT.AND P0, PT, |R8|, 1.469367938527859385e-39, PT ;  /* 0x001000000800780b */ /* 0x000fda0003f04200 */
[----:B------:R-:W-:Y:S05]  /*0440*/  @P0 BRA P1, `(.L_x_22) ;  /* 0x0000000000080947 */ /* 0x000fea0000800000 */
[----:B------:R-:W-:-:S07]  /*0450*/  MOV R10, 0x470 ;  /* 0x00000470000a7802 */ /* 0x000fce0000000f00 */
[----:B------:R-:W-:Y:S05]  /*0460*/  CALL.REL.NOINC `($__internal_1_$__cuda_sm20_div_rn_f64_full) ;  /* 0x0000000000147944 */ /* 0x000fea0003c00000 */
.L_x_22:
[----:B------:R-:W-:Y:S05]  /*0470*/  BSYNC.RECONVERGENT B0 ;  /* 0x0000000000007941 */ /* 0x000fea0003800200 */
.L_x_21:
[----:B------:R-:W0:Y:S02]  /*0480*/  LDC.64 R4, c[0x0][0x380] ;  /* 0x0000e000ff047b82 */ /* 0x000e240000000a00 */
[----:B0-----:R-:W-:-:S05]  /*0490*/  IMAD.WIDE R4, R0, 0x8, R4 ;  /* 0x0000000800047825 */ /* 0x001fca00078e0204 */
[----:B------:R-:W-:Y:S01]  /*04a0*/  STG.E.64 desc[UR4][R4.64], R2 ;  /* 0x0000000204007986 */ /* 0x000fe2000c101b04 */
[----:B------:R-:W-:Y:S05]  /*04b0*/  EXIT ;  /* 0x000000000000794d */ /* 0x000fea0003800000 */
        .weak           $__internal_1_$__cuda_sm20_div_rn_f64_full
        .type           $__internal_1_$__cuda_sm20_div_rn_f64_full,@function
        .size           $__internal_1_$__cuda_sm20_div_rn_f64_full,(.L_x_56 - $__internal_1_$__cuda_sm20_div_rn_f64_full)
$__internal_1_$__cuda_sm20_div_rn_f64_full:
[C---:B------:R-:W-:Y:S01]  /*04c0*/  FSETP.GEU.AND P0, PT, |R5|.reuse, 1.469367938527859385e-39, PT ;  /* 0x001000000500780b */ /* 0x040fe20003f0e200 */
[----:B------:R-:W-:Y:S01]  /*04d0*/  IMAD.MOV.U32 R16, RZ, RZ, 0x1 ;  /* 0x00000001ff107424 */ /* 0x000fe200078e00ff */
[----:B------:R-:W-:Y:S01]  /*04e0*/  LOP3.LUT R2, R5, 0x800fffff, RZ, 0xc0, !PT ;  /* 0x800fffff05027812 */ /* 0x000fe200078ec0ff */
[----:B------:R-:W-:Y:S01]  /*04f0*/  BSSY.RECONVERGENT B1, `(.L_x_23) ;  /* 0x0000055000017945 */ /* 0x000fe20003800200 */
[C---:B------:R-:W-:Y:S02]  /*0500*/  FSETP.GEU.AND P2, PT, |R7|.reuse, 1.469367938527859385e-39, PT ;  /* 0x001000000700780b */ /* 0x040fe40003f4e200 */
[----:B------:R-:W-:Y:S01]  /*0510*/  LOP3.LUT R3, R2, 0x3ff00000, RZ, 0xfc, !PT ;  /* 0x3ff0000002037812 */ /* 0x000fe200078efcff */
[----:B------:R-:W-:Y:S01]  /*0520*/  IMAD.MOV.U32 R2, RZ, RZ, R4 ;  /* 0x000000ffff027224 */ /* 0x000fe200078e0004 */
[----:B------:R-:W-:Y:S02]  /*0530*/  LOP3.LUT R11, R7, 0x7ff00000, RZ, 0xc0, !PT ;  /* 0x7ff00000070b7812 */ /* 0x000fe400078ec0ff */
[----:B------:R-:W-:-:S03]  /*0540*/  LOP3.LUT R14, R5, 0x7ff00000, RZ, 0xc0, !PT ;  /* 0x7ff00000050e7812 */ /* 0x000fc600078ec0ff */
[----:B------:R-:W-:Y:S01]  /*0550*/  @!P0 DMUL R2, R4, 8.98846567431157953865e+307 ;  /* 0x7fe0000004028828 */ /* 0x000fe20000000000 */
[----:B------:R-:W-:-:S03]  /*0560*/  ISETP.GE.U32.AND P1, PT, R11, R14, PT ;  /* 0x0000000e0b00720c */ /* 0x000fc60003f26070 */
[----:B------:R-:W-:Y:S01]  /*0570*/  @!P2 LOP3.LUT R12, R5, 0x7ff00000, RZ, 0xc0, !PT ;  /* 0x7ff00000050ca812 */ /* 0x000fe200078ec0ff */
[----:B------:R-:W-:Y:S01]  /*0580*/  @!P2 IMAD.MOV.U32 R18, RZ, RZ, RZ ;  /* 0x000000ffff12a224 */ /* 0x000fe200078e00ff */
[----:B------:R-:W0:Y:S02]  /*0590*/  MUFU.RCP64H R17, R3 ;  /* 0x0000000300117308 */ /* 0x000e240000001800 */
[----:B------:R-:W-:Y:S01]  /*05a0*/  @!P2 ISETP.GE.U32.AND P3, PT, R11, R12, PT ;  /* 0x0000000c0b00a20c */ /* 0x000fe20003f66070 */
[----:B------:R-:W-:-:S05]  /*05b0*/  IMAD.MOV.U32 R12, RZ, RZ, 0x1ca00000 ;  /* 0x1ca00000ff0c7424 */ /* 0x000fca00078e00ff */
[----:B------:R-:W-:-:S04]  /*05c0*/  @!P2 SEL R13, R12, 0x63400000, !P3 ;  /* 0x634000000c0da807 */ /* 0x000fc80005800000 */
[----:B------:R-:W-:-:S04]  /*05d0*/  @!P2 LOP3.LUT R13, R13, 0x80000000, R7, 0xf8, !PT ;  /* 0x800000000d0da812 */ /* 0x000fc800078ef807 */
[----:B------:R-:W-:Y:S01]  /*05e0*/  @!P2 LOP3.LUT R19, R13, 0x100000, RZ, 0xfc, !PT ;  /* 0x001000000d13a812 */ /* 0x000fe200078efcff */
[----:B0-----:R-:W-:-:S08]  /*05f0*/  DFMA R8, R16, -R2, 1 ;  /* 0x3ff000001008742b */ /* 0x001fd00000000802 */
[----:B------:R-:W-:-:S08]  /*0600*/  DFMA R8, R8, R8, R8 ;  /* 0x000000080808722b */ /* 0x000fd00000000008 */
[----:B------:R-:W-:Y:S01]  /*0610*/  DFMA R16, R16, R8, R16 ;  /* 0x000000081010722b */ /* 0x000fe20000000010 */
[----:B------:R-:W-:Y:S01]  /*0620*/  SEL R9, R12, 0x63400000, !P1 ;  /* 0x634000000c097807 */ /* 0x000fe20004800000 */
[----:B------:R-:W-:-:S03]  /*0630*/  IMAD.MOV.U32 R8, RZ, RZ, R6 ;  /* 0x000000ffff087224 */ /* 0x000fc600078e0006 */
[----:B------:R-:W-:-:S03]  /*0640*/  LOP3.LUT R9, R9, 0x800fffff, R7, 0xf8, !PT ;  /* 0x800fffff09097812 */ /* 0x000fc600078ef807 */
[----:B------:R-:W-:-:S03]  /*0650*/  DFMA R20, R16, -R2, 1 ;  /* 0x3ff000001014742b */ /* 0x000fc60000000802 */
[----:B------:R-:W-:-:S05]  /*0660*/  @!P2 DFMA R8, R8, 2, -R18 ;  /* 0x400000000808a82b */ /* 0x000fca0000000812 */
[----:B------:R-:W-:Y:S01]  /*0670*/  DFMA R16, R16, R20, R16 ;  /* 0x000000141010722b */ /* 0x000fe20000000010 */
[----:B------:R-:W-:Y:S02]  /*0680*/  IMAD.MOV.U32 R21, RZ, RZ, R11 ;  /* 0x000000ffff157224 */ /* 0x000fe400078e000b */
[----:B------:R-:W-:Y:S01]  /*0690*/  IMAD.MOV.U32 R20, RZ, RZ, R14 ;  /* 0x000000ffff147224 */ /* 0x000fe200078e000e */
[----:B------:R-:W-:Y:S02]  /*06a0*/  @!P0 LOP3.LUT R20, R3, 0x7ff00000, RZ, 0xc0, !PT ;  /* 0x7ff0000003148812 */ /* 0x000fe400078ec0ff */
[----:B------:R-:W-:Y:S02]  /*06b0*/  @!P2 LOP3.LUT R21, R9, 0x7ff00000, RZ, 0xc0, !PT ;  /* 0x7ff000000915a812 */ /* 0x000fe400078ec0ff */
[----:B------:R-:W-:Y:S01]  /*06c0*/  DMUL R18, R16, R8 ;  /* 0x0000000810127228 */ /* 0x000fe20000000000 */
[----:B------:R-:W-:Y:S02]  /*06d0*/  VIADD R22, R20, 0xffffffff ;  /* 0xffffffff14167836 */ /* 0x000fe40000000000 */
[----:B------:R-:W-:-:S05]  /*06e0*/  VIADD R13, R21, 0xffffffff ;  /* 0xffffffff150d7836 */ /* 0x000fca0000000000 */
[----:B------:R-:W-:Y:S01]  /*06f0*/  DFMA R14, R18, -R2, R8 ;  /* 0x80000002120e722b */ /* 0x000fe20000000008 */
[----:B------:R-:W-:-:S04]  /*0700*/  ISETP.GT.U32.AND P0, PT, R13, 0x7feffffe, PT ;  /* 0x7feffffe0d00780c */ /* 0x000fc80003f04070 */
[----:B------:R-:W-:-:S03]  /*0710*/  ISETP.GT.U32.OR P0, PT, R22, 0x7feffffe, P0 ;  /* 0x7feffffe1600780c */ /* 0x000fc60000704470 */
[----:B------:R-:W-:-:S10]  /*0720*/  DFMA R14, R16, R14, R18 ;  /* 0x0000000e100e722b */ /* 0x000fd40000000012 */
[----:B------:R-:W-:Y:S05]  /*0730*/  @P0 BRA `(.L_x_24) ;  /* 0x00000000006c0947 */ /* 0x000fea0003800000 */
[----:B------:R-:W-:-:S04]  /*0740*/  LOP3.LUT R16, R5, 0x7ff00000, RZ, 0xc0, !PT ;  /* 0x7ff0000005107812 */ /* 0x000fc800078ec0ff */
[CC--:B------:R-:W-:Y:S02]  /*0750*/  VIADDMNMX R6, R11.reuse, -R16.reuse, 0xb9600000, !PT ;  /* 0xb96000000b067446 */ /* 0x0c0fe40007800910 */
[----:B------:R-:W-:Y:S02]  /*0760*/  ISETP.GE.U32.AND P0, PT, R11, R16, PT ;  /* 0x000000100b00720c */ /* 0x000fe40003f06070 */
[----:B------:R-:W-:Y:S02]  /*0770*/  VIMNMX R6, PT, PT, R6, 0x46a00000, PT ;  /* 0x46a0000006067848 */ /* 0x000fe40003fe0100 */
[----:B------:R-:W-:-:S05]  /*0780*/  SEL R11, R12, 0x63400000, !P0 ;  /* 0x634000000c0b7807 */ /* 0x000fca0004000000 */
[----:B------:R-:W-:Y:S02]  /*0790*/  IMAD.IADD R11, R6, 0x1, -R11 ;  /* 0x00000001060b7824 */ /* 0x000fe400078e0a0b */
[----:B------:R-:W-:Y:S02]  /*07a0*/  IMAD.MOV.U32 R6, RZ, RZ, RZ ;  /* 0x000000ffff067224 */ /* 0x000fe400078e00ff */
        /* <DEDUP_REMOVED lines=11> */
[----:B------:R-:W-:Y:S01]  /*0860*/  DMUL.RP R6, R14, R6 ;  /* 0x000000060e067228 */ /* 0x000fe20000008000 */
[----:B------:R-:W-:Y:S01]  /*0870*/  IMAD.MOV.U32 R2, RZ, RZ, RZ ;  /* 0x000000ffff027224 */ /* 0x000fe200078e00ff */
[----:B------:R-:W-:-:S05]  /*0880*/  IADD3 R11, PT, PT, -R11, -0x43300000, RZ ;  /* 0xbcd000000b0b7810 */ /* 0x000fca0007ffe1ff */
[----:B------:R-:W-:-:S03]  /*0890*/  DFMA R2, R12, -R2, R14 ;  /* 0x800000020c02722b */ /* 0x000fc6000000000e */
[----:B------:R-:W-:-:S07]  /*08a0*/  LOP3.LUT R5, R7, R5, RZ, 0x3c, !PT ;  /* 0x0000000507057212 */ /* 0x000fce00078e3cff */
[----:B------:R-:W-:-:S04]  /*08b0*/  FSETP.NEU.AND P0, PT, |R3|, R11, PT ;  /* 0x0000000b0300720b */ /* 0x000fc80003f0d200 */
[----:B------:R-:W-:Y:S02]  /*08c0*/  FSEL R12, R6, R12, !P0 ;  /* 0x0000000c060c7208 */ /* 0x000fe40004000000 */
[----:B------:R-:W-:Y:S01]  /*08d0*/  FSEL R13, R5, R13, !P0 ;  /* 0x0000000d050d7208 */ /* 0x000fe20004000000 */
[----:B------:R-:W-:Y:S06]  /*08e0*/  BRA `(.L_x_25) ;  /* 0x0000000000547947 */ /* 0x000fec0003800000 */
.L_x_24:
[----:B------:R-:W-:-:S14]  /*08f0*/  DSETP.NAN.AND P0, PT, R6, R6, PT ;  /* 0x000000060600722a */ /* 0x000fdc0003f08000 */
[----:B------:R-:W-:Y:S05]  /*0900*/  @P0 BRA `(.L_x_26) ;  /* 0x0000000000440947 */ /* 0x000fea0003800000 */
[----:B------:R-:W-:-:S14]  /*0910*/  DSETP.NAN.AND P0, PT, R4, R4, PT ;  /* 0x000000040400722a */ /* 0x000fdc0003f08000 */
[----:B------:R-:W-:Y:S05]  /*0920*/  @P0 BRA `(.L_x_27) ;  /* 0x0000000000300947 */ /* 0x000fea0003800000 */
[----:B------:R-:W-:Y:S01]  /*0930*/  ISETP.NE.AND P0, PT, R21, R20, PT ;  /* 0x000000141500720c */ /* 0x000fe20003f05270 */
[----:B------:R-:W-:Y:S02]  /*0940*/  IMAD.MOV.U32 R12, RZ, RZ, 0x0 ;  /* 0x00000000ff0c7424 */ /* 0x000fe400078e00ff */
[----:B------:R-:W-:-:S10]  /*0950*/  IMAD.MOV.U32 R13, RZ, RZ, -0x80000 ;  /* 0xfff80000ff0d7424 */ /* 0x000fd400078e00ff */
[----:B------:R-:W-:Y:S05]  /*0960*/  @!P0 BRA `(.L_x_25) ;  /* 0x0000000000348947 */ /* 0x000fea0003800000 */
[----:B------:R-:W-:Y:S02]  /*0970*/  ISETP.NE.AND P0, PT, R21, 0x7ff00000, PT ;  /* 0x7ff000001500780c */ /* 0x000fe40003f05270 */
[----:B------:R-:W-:Y:S02]  /*0980*/  LOP3.LUT R13, R7, 0x80000000, R5, 0x48, !PT ;  /* 0x80000000070d7812 */ /* 0x000fe400078e4805 */
[----:B------:R-:W-:-:S13]  /*0990*/  ISETP.EQ.OR P0, PT, R20, RZ, !P0 ;  /* 0x000000ff1400720c */ /* 0x000fda0004702670 */
[----:B------:R-:W-:Y:S01]  /*09a0*/  @P0 LOP3.LUT R2, R13, 0x7ff00000, RZ, 0xfc, !PT ;  /* 0x7ff000000d020812 */ /* 0x000fe200078efcff */
[----:B------:R-:W-:Y:S02]  /*09b0*/  @!P0 IMAD.MOV.U32 R12, RZ, RZ, RZ ;  /* 0x000000ffff0c8224 */ /* 0x000fe400078e00ff */
[----:B------:R-:W-:Y:S02]  /*09c0*/  @P0 IMAD.MOV.U32 R12, RZ, RZ, RZ ;  /* 0x000000ffff0c0224 */ /* 0x000fe400078e00ff */
[----:B------:R-:W-:Y:S01]  /*09d0*/  @P0 IMAD.MOV.U32 R13, RZ, RZ, R2 ;  /* 0x000000ffff0d0224 */ /* 0x000fe200078e0002 */
[----:B------:R-:W-:Y:S06]  /*09e0*/  BRA `(.L_x_25) ;  /* 0x0000000000147947 */ /* 0x000fec0003800000 */
.L_x_27:
[----:B------:R-:W-:Y:S01]  /*09f0*/  LOP3.LUT R13, R5, 0x80000, RZ, 0xfc, !PT ;  /* 0x00080000050d7812 */ /* 0x000fe200078efcff */
[----:B------:R-:W-:Y:S01]  /*0a00*/  IMAD.MOV.U32 R12, RZ, RZ, R4 ;  /* 0x000000ffff0c7224 */ /* 0x000fe200078e0004 */
[----:B------:R-:W-:Y:S06]  /*0a10*/  BRA `(.L_x_25) ;  /* 0x0000000000087947 */ /* 0x000fec0003800000 */
.L_x_26:
[----:B------:R-:W-:Y:S01]  /*0a20*/  LOP3.LUT R13, R7, 0x80000, RZ, 0xfc, !PT ;  /* 0x00080000070d7812 */ /* 0x000fe200078efcff */
[----:B------:R-:W-:-:S07]  /*0a30*/  IMAD.MOV.U32 R12, RZ, RZ, R6 ;  /* 0x000000ffff0c7224 */ /* 0x000fce00078e0006 */
.L_x_25:
[----:B------:R-:W-:Y:S05]  /*0a40*/  BSYNC.RECONVERGENT B1 ;  /* 0x0000000000017941 */ /* 0x000fea0003800200 */
.L_x_23:
[----:B------:R-:W-:Y:S02]  /*0a50*/  IMAD.MOV.U32 R11, RZ, RZ, 0x0 ;  /* 0x00000000ff0b7424 */ /* 0x000fe400078e00ff */
[----:B------:R-:W-:Y:S02]  /*0a60*/  IMAD.MOV.U32 R2, RZ, RZ, R12 ;  /* 0x000000ffff027224 */ /* 0x000fe400078e000c */
[----:B------:R-:W-:Y:S01]  /*0a70*/  IMAD.MOV.U32 R3, RZ, RZ, R13 ;  /* 0x000000ffff037224 */ /* 0x000fe200078e000d */
[----:B------:R-:W-:Y:S06]  /*0a80*/  RET.REL.NODEC R10 `(_Z9compute_pPdS_S_iidd) ;  /* 0xfffffff40a5c7950 */ /* 0x000fec0003c3ffff */
.L_x_28:
        /* <DEDUP_REMOVED lines=15> */
.L_x_56:


//--------------------- .text._Z9compute_bPdS_S_iiiddd --------------------------
	.section	.text._Z9compute_bPdS_S_iiiddd,"ax",@progbits
	.align	128
        .global         _Z9compute_bPdS_S_iiiddd
        .type           _Z9compute_bPdS_S_iiiddd,@function
        .size           _Z9compute_bPdS_S_iiiddd,(.L_x_59 - _Z9compute_bPdS_S_iiiddd)
        .other          _Z9compute_bPdS_S_iiiddd,@"STO_CUDA_ENTRY STV_DEFAULT"
_Z9compute_bPdS_S_iiiddd:
.text._Z9compute_bPdS_S_iiiddd:
        /* <DEDUP_REMOVED lines=17> */
[----:B------:R-:W0:Y:S01]  /*0110*/  LDC R10, c[0x0][0x3ac] ;  /* 0x0000eb00ff0a7b82 */ /* 0x000e220000000800 */
[----:B------:R-:W-:Y:S01]  /*0120*/  IMAD R5, R5, UR10, RZ ;  /* 0x0000000a05057c24 */ /* 0x000fe2000f8e02ff */
[----:B------:R-:W1:Y:S03]  /*0130*/  LDCU.64 UR8, c[0x0][0x358] ;  /* 0x00006b00ff0877ac */ /* 0x000e660008000a00 */
[----:B------:R-:W-:-:S03]  /*0140*/  IMAD.IADD R0, R4, 0x1, R5 ;  /* 0x0000000104007824 */ /* 0x000fc600078e0205 */
[----:B------:R-:W2:Y:S01]  /*0150*/  LDC.64 R8, c[0x0][0x3a8] ;  /* 0x0000ea00ff087b82 */ /* 0x000ea20000000a00 */
[----:B0-----:R-:W2:Y:S01]  /*0160*/  MUFU.RCP64H R3, R10 ;  /* 0x0000000a00037308 */ /* 0x001ea20000001800 */
[----:B------:R-:W-:-:S05]  /*0170*/  VIADD R2, R10, 0x300402 ;  /* 0x003004020a027836 */ /* 0x000fca0000000000 */
[----:B------:R-:W-:Y:S01]  /*0180*/  FSETP.GEU.AND P0, PT, |R2|, 5.8789094863358348022e-39, PT ;  /* 0x004004020200780b */ /* 0x000fe20003f0e200 */
[----:B--2---:R-:W-:-:S08]  /*0190*/  DFMA R6, R2, -R8, 1 ;  /* 0x3ff000000206742b */ /* 0x004fd00000000808 */
[----:B------:R-:W-:-:S08]  /*01a0*/  DFMA R6, R6, R6, R6 ;  /* 0x000000060606722b */ /* 0x000fd00000000006 */
[----:B------:R-:W-:Y:S01]  /*01b0*/  DFMA R6, R2, R6, R2 ;  /* 0x000000060206722b */ /* 0x000fe20000000002 */
[----:B------:R-:W-:Y:S02]  /*01c0*/  VIADD R3, R5, UR10 ;  /* 0x0000000a05037c36 */ /* 0x000fe40008000000 */
[----:B------:R-:W-:-:S05]  /*01d0*/  VIADD R2, R0, UR10 ;  /* 0x0000000a00027c36 */ /* 0x000fca0008000000 */
[----:B------:R-:W-:-:S08]  /*01e0*/  DFMA R8, R6, -R8, 1 ;  /* 0x3ff000000608742b */ /* 0x000fd00000000808 */
[----:B------:R-:W-:Y:S01]  /*01f0*/  DFMA R8, R6, R8, R6 ;  /* 0x000000080608722b */ /* 0x000fe20000000006 */
[----:B------:R-:W-:-:S04]  /*0200*/  IMAD R6, RZ, RZ, -UR10 ;  /* 0x8000000aff067e24 */ /* 0x000fc8000f8e02ff */
[----:B------:R-:W-:-:S05]  /*0210*/  IMAD R3, R6, 0x2, R3 ;  /* 0x0000000206037824 */ /* 0x000fca00078e0203 */
[----:B------:R-:W-:Y:S01]  /*0220*/  R2UR UR4, R8 ;  /* 0x00000000080472ca */ /* 0x000fe200000e0000 */
[----:B------:R-:W-:Y:S01]  /*0230*/  IMAD.IADD R3, R4, 0x1, R3 ;  /* 0x0000000104037824 */ /* 0x000fe200078e0203 */
[----:B------:R-:W-:Y:S01]  /*0240*/  R2UR UR5, R9 ;  /* 0x00000000090572ca */ /* 0x000fe200000e0000 */
[----:B-1----:R-:W-:-:S14]  /*0250*/  @P0 BRA `(.L_x_29) ;  /* 0x0000000000100947 */ /* 0x002fdc0003800000 */
[----:B------:R-:W-:Y:S02]  /*0260*/  LOP3.LUT R6, R10, 0x7fffffff, RZ, 0xc0, !PT ;  /* 0x7fffffff0a067812 */ /* 0x000fe400078ec0ff */
[----:B------:R-:W-:Y:S02]  /*0270*/  MOV R8, 0x2a0 ;  /* 0x000002a000087802 */ /* 0x000fe40000000f00 */
[----:B------:R-:W-:-:S07]  /*0280*/  IADD3 R12, PT, PT, R6, -0x100000, RZ ;  /* 0xfff00000060c7810 */ /* 0x000fce0007ffe0ff */
[----:B------:R-:W-:Y:S05]  /*0290*/  CALL.REL.NOINC `($__internal_2_$__cuda_sm20_dblrcp_rn_slowpath_v3) ;  /* 0x0000000c00607944 */ /* 0x000fea0003c00000 */
.L_x_29:
[----:B------:R-:W0:Y:S01]  /*02a0*/  LDCU.64 UR6, c[0x0][0x388] ;  /* 0x00007100ff0677ac */ /* 0x000e220008000a00 */
[----:B------:R-:W-:Y:S01]  /*02b0*/  IADD3 R4, P0, PT, R4, R5, RZ ;  /* 0x0000000504047210 */ /* 0x000fe20007f1e0ff */
[----:B------:R-:W1:Y:S03]  /*02c0*/  LDC.64 R14, c[0x0][0x3b0] ;  /* 0x0000ec00ff0e7b82 */ /* 0x000e660000000a00 */
[----:B------:R-:W-:Y:S01]  /*02d0*/  LEA.HI.X.SX32 R5, R5, RZ, 0x1, P0 ;  /* 0x000000ff05057211 */ /* 0x000fe200000f0eff */
[----:B------:R-:W-:-:S03]  /*02e0*/  IMAD.SHL.U32 R9, R4, 0x8, RZ ;  /* 0x0000000804097824 */ /* 0x000fc600078e00ff */
[----:B------:R-:W-:Y:S02]  /*02f0*/  SHF.L.U64.HI R10, R4, 0x3, R5 ;  /* 0x00000003040a7819 */ /* 0x000fe40000010205 */
[----:B0-----:R-:W-:-:S04]  /*0300*/  IADD3 R6, P0, PT, R9, UR6, RZ ;  /* 0x0000000609067c10 */ /* 0x001fc8000ff1e0ff */
[----:B------:R-:W-:-:S05]  /*0310*/  IADD3.X R7, PT, PT, R10, UR7, RZ, P0, !PT ;  /* 0x000000070a077c10 */ /* 0x000fca00087fe4ff */
[----:B------:R-:W2:Y:S04]  /*0320*/  LDG.E.64 R12, desc[UR8][R6.64+0x8] ;  /* 0x00000808060c7981 */ /* 0x000ea8000c1e1b00 */
[----:B------:R0:W2:Y:S01]  /*0330*/  LDG.E.64 R4, desc[UR8][R6.64+-0x8] ;  /* 0xfffff80806047981 */ /* 0x0000a2000c1e1b00 */
[----:B-1----:R-:W-:Y:S01]  /*0340*/  DADD R14, R14, R14 ;  /* 0x000000000e0e7229 */ /* 0x002fe2000000000e */
[----:B------:R-:W-:Y:S09]  /*0350*/  BSSY.RECONVERGENT B0, `(.L_x_30) ;  /* 0x000001f000007945 */ /* 0x000ff20003800200 */
[----:B------:R-:W-:-:S02]  /*0360*/  R2UR UR7, R15 ;  /* 0x000000000f0772ca */ /* 0x000fc400000e0000 */
[----:B------:R-:W-:Y:S01]  /*0370*/  R2UR UR6, R14 ;  /* 0x000000000e0672ca */ /* 0x000fe200000e0000 */
[----:B------:R-:W-:-:S10]  /*0380*/  IMAD.MOV.U32 R14, RZ, RZ, 0x1 ;  /* 0x00000001ff0e7424 */ /* 0x000fd400078e00ff */
[----:B------:R-:W1:Y:S01]  /*0390*/  MUFU.RCP64H R15, UR7 ;  /* 0x00000007000f7d08 */ /* 0x000e620008001800 */
[----:B------:R-:W-:Y:S02]  /*03a0*/  IMAD.U32 R17, RZ, RZ, UR7 ;  /* 0x00000007ff117e24 */ /* 0x000fe4000f8e00ff */
[----:B------:R-:W-:-:S06]  /*03b0*/  IMAD.U32 R16, RZ, RZ, UR6 ;  /* 0x00000006ff107e24 */ /* 0x000fcc000f8e00ff */
[----:B-1----:R-:W-:-:S08]  /*03c0*/  DFMA R16, R14, -R16, 1 ;  /* 0x3ff000000e10742b */ /* 0x002fd00000000810 */
[----:B------:R-:W-:-:S08]  /*03d0*/  DFMA R16, R16, R16, R16 ;  /* 0x000000101010722b */ /* 0x000fd00000000010 */
[----:B------:R-:W-:Y:S01]  /*03e0*/  DFMA R16, R14, R16, R14 ;  /* 0x000000100e10722b */ /* 0x000fe2000000000e */
[----:B------:R-:W-:Y:S02]  /*03f0*/  IMAD.U32 R14, RZ, RZ, UR6 ;  /* 0x00000006ff0e7e24 */ /* 0x000fe4000f8e00ff */
[----:B------:R-:W-:-:S06]  /*0400*/  IMAD.U32 R15, RZ, RZ, UR7 ;  /* 0x00000007ff0f7e24 */ /* 0x000fcc000f8e00ff */
[----:B0-----:R-:W-:-:S08]  /*0410*/  DFMA R6, R16, -R14, 1 ;  /* 0x3ff000001006742b */ /* 0x001fd0000000080e */
[----:B------:R-:W-:Y:S02]  /*0420*/  DFMA R6, R16, R6, R16 ;  /* 0x000000061006722b */ /* 0x000fe40000000010 */
[----:B--2---:R-:W-:-:S08]  /*0430*/  DADD R12, R12, -R4 ;  /* 0x000000000c0c7229 */ /* 0x004fd00000000804 */
[----:B------:R-:W-:Y:S02]  /*0440*/  DMUL R4, R12, R6 ;  /* 0x000000060c047228 */ /* 0x000fe40000000000 */
[----:B------:R-:W-:-:S06]  /*0450*/  FSETP.GEU.AND P1, PT, |R13|, 6.5827683646048100446e-37, PT ;  /* 0x036000000d00780b */ /* 0x000fcc0003f2e200 */
[----:B------:R-:W-:-:S08]  /*0460*/  DFMA R14, R4, -UR6, R12 ;  /* 0x80000006040e7c2b */ /* 0x000fd0000800000c */
[----:B------:R-:W-:-:S10]  /*0470*/  DFMA R6, R6, R14, R4 ;  /* 0x0000000e0606722b */ /* 0x000fd40000000004 */
[----:B------:R-:W-:-:S05]  /*0480*/  FFMA R4, RZ, UR7, R7 ;  /* 0x00000007ff047c23 */ /* 0x000fca0008000007 */
[----:B------:R-:W-:-:S13]  /*0490*/  FSETP.GT.AND P0, PT, |R4|, 1.469367938527859385e-39, PT ;  /* 0x001000000400780b */ /* 0x000fda0003f04200 */
[----:B------:R-:W-:Y:S05]  /*04a0*/  @P0 BRA P1, `(.L_x_31) ;  /* 0x0000000000240947 */ /* 0x000fea0000800000 */
[----:B------:R-:W-:Y:S01]  /*04b0*/  IMAD.U32 R5, RZ, RZ, UR7 ;  /* 0x00000007ff057e24 */ /* 0x000fe2000f8e00ff */
[----:B------:R-:W-:Y:S01]  /*04c0*/  MOV R14, UR6 ;  /* 0x00000006000e7c02 */ /* 0x000fe20008000f00 */
[----:B------:R-:W-:Y:S01]  /*04d0*/  IMAD.U32 R15, RZ, RZ, UR7 ;  /* 0x00000007ff0f7e24 */ /* 0x000fe2000f8e00ff */
[----:B------:R-:W-:Y:S01]  /*04e0*/  MOV R8, 0x520 ;  /* 0x0000052000087802 */ /* 0x000fe20000000f00 */
[----:B------:R-:W-:Y:S02]  /*04f0*/  IMAD.U32 R4, RZ, RZ, UR6 ;  /* 0x00000006ff047e24 */ /* 0x000fe4000f8e00ff */
[----:B------:R-:W-:-:S07]  /*0500*/  IMAD.MOV.U32 R15, RZ, RZ, R5 ;  /* 0x000000ffff0f7224 */ /* 0x000fce00078e0005 */
[----:B------:R-:W-:Y:S05]  /*0510*/  CALL.REL.NOINC `($__internal_3_$__cuda_sm20_div_rn_f64_full) ;  /* 0x0000000c00747944 */ /* 0x000fea0003c00000 */
[----:B------:R-:W-:Y:S02]  /*0520*/  IMAD.MOV.U32 R6, RZ, RZ, R20 ;  /* 0x000000ffff067224 */ /* 0x000fe400078e0014 */
[----:B------:R-:W-:-:S07]  /*0530*/  IMAD.MOV.U32 R7, RZ, RZ, R21 ;  /* 0x000000ffff077224 */ /* 0x000fce00078e0015 */
.L_x_31:
[----:B------:R-:W-:Y:S05]  /*0540*/  BSYNC.RECONVERGENT B0 ;  /* 0x0000000000007941 */ /* 0x000fea0003800200 */
.L_x_30:
[----:B------:R-:W0:Y:S08]  /*0550*/  LDC.64 R12, c[0x0][0x390] ;  /* 0x0000e400ff0c7b82 */ /* 0x000e300000000a00 */
[----:B------:R-:W1:Y:S01]  /*0560*/  LDC.64 R14, c[0x0][0x3b8] ;  /* 0x0000ee00ff0e7b82 */ /* 0x000e620000000a00 */
[----:B0-----:R-:W-:-:S04]  /*0570*/  IMAD.WIDE R4, R2, 0x8, R12 ;  /* 0x0000000802047825 */ /* 0x001fc800078e020c */
[----:B------:R-:W-:Y:S02]  /*0580*/  IMAD.WIDE R12, R3, 0x8, R12 ;  /* 0x00000008030c7825 */ /* 0x000fe400078e020c */
[----:B------:R-:W2:Y:S04]  /*0590*/  LDG.E.64 R4, desc[UR8][R4.64] ;  /* 0x0000000804047981 */ /* 0x000ea8000c1e1b00 */
[----:B------:R-:W2:Y:S01]  /*05a0*/  LDG.E.64 R12, desc[UR8][R12.64] ;  /* 0x000000080c0c7981 */ /* 0x000ea2000c1e1b00 */
[----:B-1----:R-:W-:Y:S01]  /*05b0*/  DADD R14, R14, R14 ;  /* 0x000000000e0e7229 */ /* 0x002fe2000000000e */
[----:B------:R-:W-:Y:S09]  /*05c0*/  BSSY.RECONVERGENT B0, `(.L_x_32) ;  /* 0x000001f000007945 */ /* 0x000ff20003800200 */
[----:B------:R-:W-:-:S02]  /*05d0*/  R2UR UR11, R15 ;  /* 0x000000000f0b72ca */ /* 0x000fc400000e0000 */
[----:B------:R-:W-:Y:S01]  /*05e0*/  R2UR UR10, R14 ;  /* 0x000000000e0a72ca */ /* 0x000fe200000e0000 */
[----:B------:R-:W-:-:S10]  /*05f0*/  IMAD.MOV.U32 R14, RZ, RZ, 0x1 ;  /* 0x00000001ff0e7424 */ /* 0x000fd400078e00ff */
[----:B------:R-:W0:Y:S01]  /*0600*/  MUFU.RCP64H R15, UR11 ;  /* 0x0000000b000f7d08 */ /* 0x000e220008001800 */
[----:B------:R-:W-:Y:S01]  /*0610*/  IMAD.U32 R17, RZ, RZ, UR11 ;  /* 0x0000000bff117e24 */ /* 0x000fe2000f8e00ff */
[----:B------:R-:W-:-:S06]  /*0620*/  MOV R16, UR10 ;  /* 0x0000000a00107c02 */ /* 0x000fcc0008000f00 */
[----:B0-----:R-:W-:-:S08]  /*0630*/  DFMA R16, R14, -R16, 1 ;  /* 0x3ff000000e10742b */ /* 0x001fd00000000810 */
[----:B------:R-:W-:-:S08]  /*0640*/  DFMA R16, R16, R16, R16 ;  /* 0x000000101010722b */ /* 0x000fd00000000010 */
[----:B------:R-:W-:Y:S01]  /*0650*/  DFMA R16, R14, R16, R14 ;  /* 0x000000100e10722b */ /* 0x000fe2000000000e */
[----:B------:R-:W-:Y:S02]  /*0660*/  IMAD.U32 R14, RZ, RZ, UR10 ;  /* 0x0000000aff0e7e24 */ /* 0x000fe4000f8e00ff */
[----:B------:R-:W-:-:S06]  /*0670*/  IMAD.U32 R15, RZ, RZ, UR11 ;  /* 0x0000000bff0f7e24 */ /* 0x000fcc000f8e00ff */
[----:B------:R-:W-:-:S08]  /*0680*/  DFMA R14, R16, -R14, 1 ;  /* 0x3ff00000100e742b */ /* 0x000fd0000000080e */
        /* <DEDUP_REMOVED lines=18> */
.L_x_33:
[----:B------:R-:W-:Y:S05]  /*07b0*/  BSYNC.RECONVERGENT B0 ;  /* 0x0000000000007941 */ /* 0x000fea0003800200 */
.L_x_32:
[----:B------:R-:W-:Y:S01]  /*07c0*/  DADD R12, -RZ, |R6| ;  /* 0x00000000ff0c7229 */ /* 0x000fe20000000506 */
[----:B------:R-:W-:Y:S01]  /*07d0*/  BSSY.RECONVERGENT B0, `(.L_x_34) ;  /* 0x0000005000007945 */ /* 0x000fe20003800200 */
[----:B------:R-:W-:-:S08]  /*07e0*/  MOV R8, 0x820 ;  /* 0x0000082000087802 */ /* 0x000fd00000000f00 */
[----:B------:R-:W-:Y:S02]  /*07f0*/  IMAD.MOV.U32 R14, RZ, RZ, R12 ;  /* 0x000000ffff0e7224 */ /* 0x000fe400078e000c */
[----:B------:R-:W-:-:S07]  /*0800*/  IMAD.MOV.U32 R11, RZ, RZ, R13 ;  /* 0x000000ffff0b7224 */ /* 0x000fce00078e000d */
[----:B------:R-:W-:Y:S05]  /*0810*/  CALL.REL.NOINC `($_Z9compute_bPdS_S_iiiddd$__internal_accurate_pow) ;  /* 0x0000001000207944 */ /* 0x000fea0003c00000 */
[----:B------:R-:W-:Y:S05]  /*0820*/  BSYNC.RECONVERGENT B0 ;  /* 0x0000000000007941 */ /* 0x000fea0003800200 */
.L_x_34:
[----:B------:R-:W0:Y:S02]  /*0830*/  LDC.64 R14, c[0x0][0x388] ;  /* 0x0000e200ff0e7b82 */ /* 0x000e240000000a00 */
[----:B0-----:R-:W-:-:S04]  /*0840*/  IMAD.WIDE R16, R2, 0x8, R14 ;  /* 0x0000000802107825 */ /* 0x001fc800078e020e */
[----:B------:R-:W-:Y:S02]  /*0850*/  IMAD.WIDE R2, R3, 0x8, R14 ;  /* 0x0000000803027825 */ /* 0x000fe400078e020e */
[----:B------:R-:W2:Y:S04]  /*0860*/  LDG.E.64 R14, desc[UR8][R16.64] ;  /* 0x00000008100e7981 */ /* 0x000ea8000c1e1b00 */
[----:B------:R-:W2:Y:S01]  /*0870*/  LDG.E.64 R2, desc[UR8][R2.64] ;  /* 0x0000000802027981 */ /* 0x000ea2000c1e1b00 */
[----:B------:R-:W0:Y:S01]  /*0880*/  MUFU.RCP64H R19, UR11 ;  /* 0x0000000b00137d08 */ /* 0x000e220008001800 */
[----:B------:R-:W-:Y:S01]  /*0890*/  MOV R20, UR10 ;  /* 0x0000000a00147c02 */ /* 0x000fe20008000f00 */
[----:B------:R-:W-:Y:S01]  /*08a0*/  IMAD.U32 R21, RZ, RZ, UR11 ;  /* 0x0000000bff157e24 */ /* 0x000fe2000f8e00ff */
[C---:B------:R-:W-:Y:S01]  /*08b0*/  DSETP.NEU.AND P1, PT, R6.reuse, RZ, PT ;  /* 0x000000ff0600722a */ /* 0x040fe20003f2d000 */
[----:B------:R-:W-:Y:S01]  /*08c0*/  IMAD.MOV.U32 R18, RZ, RZ, 0x1 ;  /* 0x00000001ff127424 */ /* 0x000fe200078e00ff */
[----:B------:R-:W-:Y:S01]  /*08d0*/  BSSY.RECONVERGENT B0, `(.L_x_35) ;  /* 0x0000018000007945 */ /* 0x000fe20003800200 */
[----:B------:R-:W-:-:S04]  /*08e0*/  DSETP.NEU.AND P0, PT, R6, 1, PT ;  /* 0x3ff000000600742a */ /* 0x000fc80003f0d000 */
[----:B0-----:R-:W-:-:S07]  /*08f0*/  DFMA R20, R18, -R20, 1 ;  /* 0x3ff000001214742b */ /* 0x001fce0000000814 */
[----:B------:R-:W-:Y:S01]  /*0900*/  @!P1 CS2R R12, SRZ ;  /* 0x00000000000c9805 */ /* 0x000fe2000001ff00 */
[----:B------:R-:W-:-:S08]  /*0910*/  DFMA R20, R20, R20, R20 ;  /* 0x000000141414722b */ /* 0x000fd00000000014 */
[----:B------:R-:W-:Y:S01]  /*0920*/  DFMA R20, R18, R20, R18 ;  /* 0x000000141214722b */ /* 0x000fe20000000012 */
[----:B------:R-:W-:Y:S02]  /*0930*/  IMAD.U32 R18, RZ, RZ, UR10 ;  /* 0x0000000aff127e24 */ /* 0x000fe4000f8e00ff */
[----:B------:R-:W-:-:S06]  /*0940*/  IMAD.U32 R19, RZ, RZ, UR11 ;  /* 0x0000000bff137e24 */ /* 0x000fcc000f8e00ff */
[----:B------:R-:W-:-:S08]  /*0950*/  DFMA R18, R20, -R18, 1 ;  /* 0x3ff000001412742b */ /* 0x000fd00000000812 */
[----:B------:R-:W-:Y:S02]  /*0960*/  DFMA R18, R20, R18, R20 ;  /* 0x000000121412722b */ /* 0x000fe40000000014 */
[----:B--2---:R-:W-:Y:S02]  /*0970*/  DADD R14, R14, -R2 ;  /* 0x000000000e0e7229 */ /* 0x004fe40000000802 */
[----:B------:R-:W-:-:S06]  /*0980*/  DADD R2, R6, 2 ;  /* 0x4000000006027429 */ /* 0x000fcc0000000000 */
[----:B------:R-:W-:-:S04]  /*0990*/  DMUL R16, R18, R14 ;  /* 0x0000000e12107228 */ /* 0x000fc80000000000 */
[----:B------:R-:W-:-:S04]  /*09a0*/  LOP3.LUT R8, R3, 0x7ff00000, RZ, 0xc0, !PT ;  /* 0x7ff0000003087812 */ /* 0x000fc800078ec0ff */
[----:B------:R-:W-:Y:S01]  /*09b0*/  ISETP.NE.AND P2, PT, R8, 0x7ff00000, PT ;  /* 0x7ff000000800780c */ /* 0x000fe20003f45270 */
[----:B------:R-:W-:-:S08]  /*09c0*/  DFMA R2, R16, -UR10, R14 ;  /* 0x8000000a10027c2b */ /* 0x000fd0000800000e */
[----:B------:R-:W-:-:S04]  /*09d0*/  DFMA R2, R18, R2, R16 ;  /* 0x000000021202722b */ /* 0x000fc80000000010 */
[----:B------:R-:W-:Y:S07]  /*09e0*/  @P2 BRA `(.L_x_36) ;  /* 0x0000000000182947 */ /* 0x000fee0003800000 */
[----:B------:R-:W-:-:S14]  /*09f0*/  DSETP.NAN.AND P1, PT, R6, R6, PT ;  /* 0x000000060600722a */ /* 0x000fdc0003f28000 */
[----:B------:R-:W-:Y:S01]  /*0a00*/  @P1 DADD R12, R6, 2 ;  /* 0x40000000060c1429 */ /* 0x000fe20000000000 */
[----:B------:R-:W-:Y:S10]  /*0a10*/  @P1 BRA `(.L_x_36) ;  /* 0x00000000000c1947 */ /* 0x000ff40003800000 */
[----:B------:R-:W-:-:S14]  /*0a20*/  DSETP.NEU.AND P1, PT, |R6|, +INF , PT ;  /* 0x7ff000000600742a */ /* 0x000fdc0003f2d200 */
[----:B------:R-:W-:Y:S02]  /*0a30*/  @!P1 IMAD.MOV.U32 R12, RZ, RZ, 0x0 ;  /* 0x00000000ff0c9424 */ /* 0x000fe400078e00ff */
[----:B------:R-:W-:-:S07]  /*0a40*/  @!P1 IMAD.MOV.U32 R13, RZ, RZ, 0x7ff00000 ;  /* 0x7ff00000ff0d9424 */ /* 0x000fce00078e00ff */
.L_x_36:
[----:B------:R-:W-:Y:S05]  /*0a50*/  BSYNC.RECONVERGENT B0 ;  /* 0x0000000000007941 */ /* 0x000fea0003800200 */
.L_x_35:
[----:B------:R-:W-:Y:S01]  /*0a60*/  FFMA R8, RZ, UR11, R3 ;  /* 0x0000000bff087c23 */ /* 0x000fe20008000003 */
[----:B------:R-:W-:Y:S01]  /*0a70*/  FSEL R12, R12, RZ, P0 ;  /* 0x000000ff0c0c7208 */ /* 0x000fe20000000000 */
[----:B------:R-:W-:Y:S01]  /*0a80*/  DADD R6, R4, R6 ;  /* 0x0000000004067229 */ /* 0x000fe20000000006 */
[----:B------:R-:W-:Y:S01]  /*0a90*/  FSEL R13, R13, 1.875, P0 ;  /* 0x3ff000000d0d7808 */ /* 0x000fe20000000000 */
[----:B------:R-:W-:Y:S01]  /*0aa0*/  BSSY.RECONVERGENT B0, `(.L_x_37) ;  /* 0x0000011000007945 */ /* 0x000fe20003800200 */
[----:B------:R-:W-:Y:S02]  /*0ab0*/  FSETP.GT.AND P0, PT, |R8|, 1.469367938527859385e-39, PT ;  /* 0x001000000800780b */ /* 0x000fe40003f04200 */
[----:B------:R-:W-:-:S03]  /*0ac0*/  FSETP.GEU.AND P1, PT, |R15|, 6.5827683646048100446e-37, PT ;  /* 0x036000000f00780b */ /* 0x000fc60003f2e200 */
[----:B------:R-:W-:-:S10]  /*0ad0*/  DFMA R6, R6, UR4, -R12 ;  /* 0x0000000406067c2b */ /* 0x000fd4000800080c */
[----:B------:R-:W-:Y:S05]  /*0ae0*/  @P0 BRA P1, `(.L_x_38) ;  /* 0x0000000000300947 */ /* 0x000fea0000800000 */
[----:B------:R-:W-:Y:S01]  /*0af0*/  MOV R2, UR10 ;  /* 0x0000000a00027c02 */ /* 0x000fe20008000f00 */
[----:B------:R-:W-:Y:S01]  /*0b00*/  IMAD.U32 R17, RZ, RZ, UR11 ;  /* 0x0000000bff117e24 */ /* 0x000fe2000f8e00ff */
[----:B------:R-:W-:Y:S01]  /*0b10*/  MOV R8, 0xb90 ;  /* 0x00000b9000087802 */ /* 0x000fe20000000f00 */
[----:B------:R-:W-:Y:S02]  /*0b20*/  IMAD.MOV.U32 R12, RZ, RZ, R14 ;  /* 0x000000ffff0c7224 */ /* 0x000fe400078e000e */
[----:B------:R-:W-:Y:S01]  /*0b30*/  IMAD.MOV.U32 R13, RZ, RZ, R15 ;  /* 0x000000ffff0d7224 */ /* 0x000fe200078e000f */
[----:B------:R-:W-:Y:S01]  /*0b40*/  MOV R15, R17 ;  /* 0x00000011000f7202 */ /* 0x000fe20000000f00 */
[----:B------:R-:W-:Y:S02]  /*0b50*/  IMAD.U32 R3, RZ, RZ, UR11 ;  /* 0x0000000bff037e24 */ /* 0x000fe4000f8e00ff */
[----:B------:R-:W-:Y:S02]  /*0b60*/  IMAD.U32 R16, RZ, RZ, UR10 ;  /* 0x0000000aff107e24 */ /* 0x000fe4000f8e00ff */
[----:B------:R-:W-:-:S07]  /*0b70*/  IMAD.MOV.U32 R14, RZ, RZ, R2 ;  /* 0x000000ffff0e7224 */ /* 0x000fce00078e0002 */
[----:B------:R-:W-:Y:S05]  /*0b80*/  CALL.REL.NOINC `($__internal_3_$__cuda_sm20_div_rn_f64_full) ;  /* 0x0000000400d87944 */ /* 0x000fea0003c00000 */
[----:B------:R-:W-:Y:S02]  /*0b90*/  IMAD.MOV.U32 R2, RZ, RZ, R20 ;  /* 0x000000ffff027224 */ /* 0x000fe400078e0014 */
[----:B------:R-:W-:-:S07]  /*0ba0*/  IMAD.MOV.U32 R3, RZ, RZ, R21 ;  /* 0x000000ffff037224 */ /* 0x000fce00078e0015 */
.L_x_38:
[----:B------:R-:W-:Y:S05]  /*0bb0*/  BSYNC.RECONVERGENT B0 ;  /* 0x0000000000007941 */ /* 0x000fea0003800200 */
.L_x_37:
[----:B------:R-:W0:Y:S02]  /*0bc0*/  LDCU.64 UR4, c[0x0][0x390] ;  /* 0x00007200ff0477ac */ /* 0x000e240008000a00 */
[----:B0-----:R-:W-:-:S04]  /*0bd0*/  IADD3 R8, P0, PT, R9, UR4, RZ ;  /* 0x0000000409087c10 */ /* 0x001fc8000ff1e0ff */
[----:B------:R-:W-:-:S05]  /*0be0*/  IADD3.X R9, PT, PT, R10, UR5, RZ, P0, !PT ;  /* 0x000000050a097c10 */ /* 0x000fca00087fe4ff */
[----:B------:R-:W2:Y:S04]  /*0bf0*/  LDG.E.64 R12, desc[UR8][R8.64+0x8] ;  /* 0x00000808080c7981 */ /* 0x000ea8000c1e1b00 */
[----:B------:R-:W2:Y:S01]  /*0c00*/  LDG.E.64 R10, desc[UR8][R8.64+-0x8] ;  /* 0xfffff808080a7981 */ /* 0x000ea2000c1e1b00 */
[----:B------:R-:W0:Y:S01]  /*0c10*/  MUFU.RCP64H R15, UR7 ;  /* 0x00000007000f7d08 */ /* 0x000e220008001800 */
[----:B------:R-:W-:Y:S01]  /*0c20*/  IMAD.U32 R16, RZ, RZ, UR6 ;  /* 0x00000006ff107e24 */ /* 0x000fe2000f8e00ff */
[----:B------:R-:W-:Y:S01]  /*0c30*/  BSSY.RECONVERGENT B0, `(.L_x_39) ;  /* 0x000001b000007945 */ /* 0x000fe20003800200 */
[----:B------:R-:W-:Y:S02]  /*0c40*/  IMAD.U32 R17, RZ, RZ, UR7 ;  /* 0x00000007ff117e24 */ /* 0x000fe4000f8e00ff */
[----:B------:R-:W-:-:S06]  /*0c50*/  IMAD.MOV.U32 R14, RZ, RZ, 0x1 ;  /* 0x00000001ff0e7424 */ /* 0x000fcc00078e00ff */
[----:B0-----:R-:W-:-:S08]  /*0c60*/  DFMA R16, R14, -R16, 1 ;  /* 0x3ff000000e10742b */ /* 0x001fd00000000810 */
[----:B------:R-:W-:-:S08]  /*0c70*/  DFMA R16, R16, R16, R16 ;  /* 0x000000101010722b */ /* 0x000fd00000000010 */
[----:B------:R-:W-:Y:S01]  /*0c80*/  DFMA R16, R14, R16, R14 ;  /* 0x000000100e10722b */ /* 0x000fe2000000000e */
[----:B------:R-:W-:Y:S01]  /*0c90*/  IMAD.U32 R14, RZ, RZ, UR6 ;  /* 0x00000006ff0e7e24 */ /* 0x000fe2000f8e00ff */
[----:B------:R-:W-:-:S06]  /*0ca0*/  MOV R15, UR7 ;  /* 0x00000007000f7c02 */ /* 0x000fcc0008000f00 */
        /* <DEDUP_REMOVED lines=10> */
[----:B------:R-:W-:Y:S02]  /*0d50*/  IMAD.U32 R9, RZ, RZ, UR7 ;  /* 0x00000007ff097e24 */ /* 0x000fe4000f8e00ff */
[----:B------:R-:W-:Y:S02]  /*0d60*/  IMAD.U32 R15, RZ, RZ, UR7 ;  /* 0x00000007ff0f7e24 */ /* 0x000fe4000f8e00ff */
[----:B------:R-:W-:Y:S01]  /*0d70*/  IMAD.U32 R8, RZ, RZ, UR6 ;  /* 0x00000006ff087e24 */ /* 0x000fe2000f8e00ff */
[----:B------:R-:W-:Y:S01]  /*0d80*/  MOV R8, 0xdc0 ;  /* 0x00000dc000087802 */ /* 0x000fe20000000f00 */
[----:B------:R-:W-:Y:S02]  /*0d90*/  IMAD.U32 R14, RZ, RZ, UR6 ;  /* 0x00000006ff0e7e24 */ /* 0x000fe4000f8e00ff */
[----:B------:R-:W-:-:S07]  /*0da0*/  IMAD.MOV.U32 R15, RZ, RZ, R9 ;  /* 0x000000ffff0f7224 */ /* 0x000fce00078e0009 */
[----:B------:R-:W-:Y:S05]  /*0db0*/  CALL.REL.NOINC `($__internal_3_$__cuda_sm20_div_rn_f64_full) ;  /* 0x00000004004c7944 */ /* 0x000fea0003c00000 */
[----:B------:R-:W-:Y:S01]  /*0dc0*/  IMAD.MOV.U32 R8, RZ, RZ, R20 ;  /* 0x000000ffff087224 */ /* 0x000fe200078e0014 */
[----:B------:R-:W-:-:S07]  /*0dd0*/  MOV R9, R21 ;  /* 0x0000001500097202 */ /* 0x000fce0000000f00 */
.L_x_40:
[----:B------:R-:W-:Y:S05]  /*0de0*/  BSYNC.RECONVERGENT B0 ;  /* 0x0000000000007941 */ /* 0x000fea0003800200 */
.L_x_39:
[CC--:B------:R-:W-:Y:S01]  /*0df0*/  DMUL R10, R8.reuse, R2.reuse ;  /* 0x00000002080a7228 */ /* 0x0c0fe20000000000 */
[----:B------:R-:W-:Y:S07]  /*0e00*/  BSSY.RECONVERGENT B0, `(.L_x_41) ;  /* 0x0000008000007945 */ /* 0x000fee0003800200 */
[----:B------:R-:W-:Y:S02]  /*0e10*/  DFMA R10, R8, R2, R10 ;  /* 0x00000002080a722b */ /* 0x000fe4000000000a */
[----:B------:R-:W-:Y:S01]  /*0e20*/  DADD R2, -RZ, |R4| ;  /* 0x00000000ff027229 */ /* 0x000fe20000000504 */
[----:B------:R-:W-:-:S05]  /*0e30*/  MOV R8, 0xe80 ;  /* 0x00000e8000087802 */ /* 0x000fca0000000f00 */
[----:B------:R-:W-:-:S04]  /*0e40*/  DADD R6, R6, -R10 ;  /* 0x0000000006067229 */ /* 0x000fc8000000080a */
[----:B------:R-:W-:Y:S02]  /*0e50*/  IMAD.MOV.U32 R14, RZ, RZ, R2 ;  /* 0x000000ffff0e7224 */ /* 0x000fe400078e0002 */
[----:B------:R-:W-:-:S07]  /*0e60*/  IMAD.MOV.U32 R11, RZ, RZ, R3 ;  /* 0x000000ffff0b7224 */ /* 0x000fce00078e0003 */
[----:B------:R-:W-:Y:S05]  /*0e70*/  CALL.REL.NOINC `($_Z9compute_bPdS_S_iiiddd$__internal_accurate_pow) ;  /* 0x0000000800887944 */ /* 0x000fea0003c00000 */
[----:B------:R-:W-:Y:S05]  /*0e80*/  BSYNC.RECONVERGENT B0 ;  /* 0x0000000000007941 */ /* 0x000fea0003800200 */
.L_x_41:
[C---:B------:R-:W-:Y:S01]  /*0e90*/  DADD R2, R4.reuse, 2 ;  /* 0x4000000004027429 */ /* 0x040fe20000000000 */
[----:B------:R-:W-:Y:S01]  /*0ea0*/  BSSY.RECONVERGENT B0, `(.L_x_42) ;  /* 0x000000c000007945 */ /* 0x000fe20003800200 */
[----:B------:R-:W-:-:S08]  /*0eb0*/  DSETP.NEU.AND P0, PT, R4, RZ, PT ;  /* 0x000000ff0400722a */ /* 0x000fd00003f0d000 */
[----:B------:R-:W-:-:S04]  /*0ec0*/  LOP3.LUT R2, R3, 0x7ff00000, RZ, 0xc0, !PT ;  /* 0x7ff0000003027812 */ /* 0x000fc800078ec0ff */
[----:B------:R-:W-:Y:S02]  /*0ed0*/  ISETP.NE.AND P1, PT, R2, 0x7ff00000, PT ;  /* 0x7ff000000200780c */ /* 0x000fe40003f25270 */
[----:B------:R-:W-:-:S11]  /*0ee0*/  @!P0 CS2R R12, SRZ ;  /* 0x00000000000c8805 */ /* 0x000fd6000001ff00 */
[----:B------:R-:W-:Y:S05]  /*0ef0*/  @P1 BRA `(.L_x_43) ;  /* 0x0000000000181947 */ /* 0x000fea0003800000 */
[----:B------:R-:W-:-:S14]  /*0f00*/  DSETP.NAN.AND P0, PT, R4, R4, PT ;  /* 0x000000040400722a */ /* 0x000fdc0003f08000 */
[----:B------:R-:W-:Y:S01]  /*0f10*/  @P0 DADD R12, R4, 2 ;  /* 0x40000000040c0429 */ /* 0x000fe20000000000 */
[----:B------:R-:W-:Y:S10]  /*0f20*/  @P0 BRA `(.L_x_43) ;  /* 0x00000000000c0947 */ /* 0x000ff40003800000 */
[----:B------:R-:W-:-:S14]  /*0f30*/  DSETP.NEU.AND P0, PT, |R4|, +INF , PT ;  /* 0x7ff000000400742a */ /* 0x000fdc0003f0d200 */
[----:B------:R-:W-:Y:S02]  /*0f40*/  @!P0 IMAD.MOV.U32 R12, RZ, RZ, 0x0 ;  /* 0x00000000ff0c8424 */ /* 0x000fe400078e00ff */
[----:B------:R-:W-:-:S07]  /*0f50*/  @!P0 IMAD.MOV.U32 R13, RZ, RZ, 0x7ff00000 ;  /* 0x7ff00000ff0d8424 */ /* 0x000fce00078e00ff */
.L_x_43:
[----:B------:R-:W-:Y:S05]  /*0f60*/  BSYNC.RECONVERGENT B0 ;  /* 0x0000000000007941 */ /* 0x000fea0003800200 */
.L_x_42:
[----:B------:R-:W0:Y:S01]  /*0f70*/  LDCU UR4, c[0x0][0x3a0] ;  /* 0x00007400ff0477ac */ /* 0x000e220008000800 */
[----:B------:R-:W1:Y:S01]  /*0f80*/  LDC.64 R8, c[0x0][0x380] ;  /* 0x0000e000ff087b82 */ /* 0x000e620000000a00 */
[----:B------:R-:W-:-:S06]  /*0f90*/  DSETP.NEU.AND P0, PT, R4, 1, PT ;  /* 0x3ff000000400742a */ /* 0x000fcc0003f0d000 */
[----:B------:R-:W-:Y:S02]  /*0fa0*/  FSEL R4, R12, RZ, P0 ;  /* 0x000000ff0c047208 */ /* 0x000fe40000000000 */
[----:B------:R-:W-:-:S06]  /*0fb0*/  FSEL R5, R13, 1.875, P0 ;  /* 0x3ff000000d057808 */ /* 0x000fcc0000000000 */
[----:B------:R-:W-:Y:S01]  /*0fc0*/  DADD R6, R6, -R4 ;  /* 0x0000000006067229 */ /* 0x000fe20000000804 */
[----:B0-----:R-:W0:Y:S01]  /*0fd0*/  I2F.F64 R2, UR4 ;  /* 0x0000000400027d12 */ /* 0x001e220008201c00 */
[----:B-1----:R-:W-:-:S06]  /*0fe0*/  IMAD.WIDE R4, R0, 0x8, R8 ;  /* 0x0000000800047825 */ /* 0x002fcc00078e0208 */
[----:B0-----:R-:W-:-:S07]  /*0ff0*/  DMUL R2, R6, R2 ;  /* 0x0000000206027228 */ /* 0x001fce0000000000 */
[----:B------:R-:W-:Y:S01]  /*1000*/  STG.E.64 desc[UR8][R4.64], R2 ;  /* 0x0000000204007986 */ /* 0x000fe2000c101b08 */
[----:B------:R-:W-:Y:S05]  /*1010*/  EXIT ;  /* 0x000000000000794d */ /* 0x000fea0003800000 */
        .weak           $__internal_2_$__cuda_sm20_dblrcp_rn_slowpath_v3
        .type           $__internal_2_$__cuda_sm20_dblrcp_rn_slowpath_v3,@function
        .size           $__internal_2_$__cuda_sm20_dblrcp_rn_slowpath_v3,($__internal_3_$__cuda_sm20_div_rn_f64_full - $__internal_2_$__cuda_sm20_dblrcp_rn_slowpath_v3)
$__internal_2_$__cuda_sm20_dblrcp_rn_slowpath_v3:
[----:B------:R-:W0:Y:S01]  /*1020*/  LDC.64 R6, c[0x0][0x3a8] ;  /* 0x0000ea00ff067b82 */ /* 0x000e220000000a00 */
[----:B------:R-:W1:Y:S01]  /*1030*/  LDCU UR6, c[0x0][0x3ac] ;  /* 0x00007580ff0677ac */ /* 0x000e620008000800 */
[----:B0-----:R-:W-:-:S14]  /*1040*/  DSETP.GTU.AND P0, PT, |R6|, +INF , PT ;  /* 0x7ff000000600742a */ /* 0x001fdc0003f0c200 */
[----:B-1----:R-:W-:Y:S05]  /*1050*/  @P0 BRA `(.L_x_44) ;  /* 0x0000000000940947 */ /* 0x002fea0003800000 */
[----:B------:R-:W-:-:S04]  /*1060*/  ULOP3.LUT UR7, UR6, 0x7fffffff, URZ, 0xc0, !UPT ;  /* 0x7fffffff06077892 */ /* 0x000fc8000f8ec0ff */
[----:B------:R-:W-:-:S04]  /*1070*/  UIADD3 UR4, UPT, UPT, UR7, -0x1, URZ ;  /* 0xffffffff07047890 */ /* 0x000fc8000fffe0ff */
[----:B------:R-:W-:-:S11]  /*1080*/  UISETP.GE.U32.AND UP0, UPT, UR4, 0x7fefffff, UPT ;  /* 0x7fefffff0400788c */ /* 0x000fd6000bf06070 */
[----:B------:R-:W-:Y:S01]  /*1090*/  @UP0 ULOP3.LUT UR5, UR6, 0x7ff00000, URZ, 0x3c, !UPT ;  /* 0x7ff0000006050892 */ /* 0x000fe2000f8e3cff */
[----:B------:R-:W-:Y:S01]  /*10a0*/  @UP0 UMOV UR4, URZ ;  /* 0x000000ff00040c82 */ /* 0x000fe20008000000 */
[----:B------:R-:W-:Y:S10]  /*10b0*/  BRA.U UP0, `(.L_x_45) ;  /* 0x0000000100847547 */ /* 0x000ff4000b800000 */
[----:B------:R-:W-:-:S09]  /*10c0*/  UISETP.GE.U32.AND UP0, UPT, UR7, 0x1000001, UPT ;  /* 0x010000010700788c */ /* 0x000fd2000bf06070 */
[----:B------:R-:W-:Y:S05]  /*10d0*/  BRA.U !UP0, `(.L_x_46) ;  /* 0x0000000108447547 */ /* 0x000fea000b800000 */
[----:B------:R-:W-:Y:S01]  /*10e0*/  UIADD3 UR4, UPT, UPT, UR6, -0x3fe00000, URZ ;  /* 0xc020000006047890 */ /* 0x000fe2000fffe0ff */
[----:B------:R-:W0:Y:S05]  /*10f0*/  LDCU UR5, c[0x0][0x3a8] ;  /* 0x00007500ff0577ac */ /* 0x000e2a0008000800 */
[----:B------:R-:W-:-:S03]  /*1100*/  IMAD.U32 R11, RZ, RZ, UR4 ;  /* 0x00000004ff0b7e24 */ /* 0x000fc6000f8e00ff */
[----:B------:R-:W1:Y:S01]  /*1110*/  MUFU.RCP64H R13, UR4 ;  /* 0x00000004000d7d08 */ /* 0x000e620008001800 */
[----:B0-----:R-:W-:-:S06]  /*1120*/  IMAD.U32 R10, RZ, RZ, UR5 ;  /* 0x00000005ff0a7e24 */ /* 0x001fcc000f8e00ff */
[----:B-1----:R-:W-:-:S08]  /*1130*/  DFMA R14, -R10, R12, 1 ;  /* 0x3ff000000a0e742b */ /* 0x002fd0000000010c */
[----:B------:R-:W-:-:S08]  /*1140*/  DFMA R14, R14, R14, R14 ;  /* 0x0000000e0e0e722b */ /* 0x000fd0000000000e */
[----:B------:R-:W-:-:S08]  /*1150*/  DFMA R14, R12, R14, R12 ;  /* 0x0000000e0c0e722b */ /* 0x000fd0000000000c */
[----:B------:R-:W-:-:S08]  /*1160*/  DFMA R10, -R10, R14, 1 ;  /* 0x3ff000000a0a742b */ /* 0x000fd0000000010e */
[----:B------:R-:W-:-:S08]  /*1170*/  DFMA R10, R14, R10, R14 ;  /* 0x0000000a0e0a722b */ /* 0x000fd0000000000e */
[----:B------:R-:W-:-:S08]  /*1180*/  DMUL R10, R10, 2.2250738585072013831e-308 ;  /* 0x001000000a0a7828 */ /* 0x000fd00000000000 */
[----:B------:R-:W-:-:S08]  /*1190*/  DFMA R6, R10, -R6, 1 ;  /* 0x3ff000000a06742b */ /* 0x000fd00000000806 */
[----:B------:R-:W-:-:S08]  /*11a0*/  DFMA R6, R6, R6, R6 ;  /* 0x000000060606722b */ /* 0x000fd00000000006 */
[----:B------:R-:W-:-:S10]  /*11b0*/  DFMA R6, R10, R6, R10 ;  /* 0x000000060a06722b */ /* 0x000fd4000000000a */
[----:B------:R-:W-:Y:S02]  /*11c0*/  R2UR UR4, R6 ;  /* 0x00000000060472ca */ /* 0x000fe400000e0000 */
[----:B------:R-:W-:Y:S01]  /*11d0*/  R2UR UR5, R7 ;  /* 0x00000000070572ca */ /* 0x000fe200000e0000 */
[----:B------:R-:W-:-:S14]  /*11e0*/  BRA `(.L_x_45) ;  /* 0x0000000000387947 */ /* 0x000fdc0003800000 */
.L_x_46:
[----:B------:R-:W-:Y:S01]  /*11f0*/  DMUL R6, R6, 8.11296384146066816958e+31 ;  /* 0x4690000006067828 */ /* 0x000fe20000000000 */
[----:B------:R-:W-:-:S05]  /*1200*/  MOV R10, R12 ;  /* 0x0000000c000a7202 */ /* 0x000fca0000000f00 */
[----:B------:R-:W0:Y:S02]  /*1210*/  MUFU.RCP64H R11, R7 ;  /* 0x00000007000b7308 */ /* 0x000e240000001800 */
[----:B0-----:R-:W-:-:S08]  /*1220*/  DFMA R12, -R6, R10, 1 ;  /* 0x3ff00000060c742b */ /* 0x001fd0000000010a */
[----:B------:R-:W-:-:S08]  /*1230*/  DFMA R12, R12, R12, R12 ;  /* 0x0000000c0c0c722b */ /* 0x000fd0000000000c */
[----:B------:R-:W-:-:S08]  /*1240*/  DFMA R12, R10, R12, R10 ;  /* 0x0000000c0a0c722b */ /* 0x000fd0000000000a */
[----:B------:R-:W-:-:S08]  /*1250*/  DFMA R10, -R6, R12, 1 ;  /* 0x3ff00000060a742b */ /* 0x000fd0000000010c */
[----:B------:R-:W-:-:S08]  /*1260*/  DFMA R10, R12, R10, R12 ;  /* 0x0000000a0c0a722b */ /* 0x000fd0000000000c */
[----:B------:R-:W-:-:S10]  /*1270*/  DMUL R10, R10, 8.11296384146066816958e+31 ;  /* 0x469000000a0a7828 */ /* 0x000fd40000000000 */
[----:B------:R-:W-:Y:S02]  /*1280*/  R2UR UR4, R10 ;  /* 0x000000000a0472ca */ /* 0x000fe400000e0000 */
[----:B------:R-:W-:Y:S01]  /*1290*/  R2UR UR5, R11 ;  /* 0x000000000b0572ca */ /* 0x000fe200000e0000 */
[----:B------:R-:W-:-:S14]  /*12a0*/  BRA `(.L_x_45) ;  /* 0x0000000000087947 */ /* 0x000fdc0003800000 */
.L_x_44:
[----:B------:R-:W0:Y:S01]  /*12b0*/  LDCU UR4, c[0x0][0x3a8] ;  /* 0x00007500ff0477ac */ /* 0x000e220008000800 */
[----:B------:R-:W-:-:S12]  /*12c0*/  ULOP3.LUT UR5, UR6, 0x80000, URZ, 0xfc, !UPT ;  /* 0x0008000006057892 */ /* 0x000fd8000f8efcff */
.L_x_45:
[----:B------:R-:W-:-:S04]  /*12d0*/  IMAD.MOV.U32 R9, RZ, RZ, 0x0 ;  /* 0x00000000ff097424 */ /* 0x000fc800078e00ff */
[----:B0-----:R-:W-:Y:S05]  /*12e0*/  RET.REL.NODEC R8 `(_Z9compute_bPdS_S_iiiddd) ;  /* 0xffffffec08447950 */ /* 0x001fea0003c3ffff */
        .weak           $__internal_3_$__cuda_sm20_div_rn_f64_full
        .type           $__internal_3_$__cuda_sm20_div_rn_f64_full,@function
        .size           $__internal_3_$__cuda_sm20_div_rn_f64_full,($_Z9compute_bPdS_S_iiiddd$__internal_accurate_pow - $__internal_3_$__cuda_sm20_div_rn_f64_full)
$__internal_3_$__cuda_sm20_div_rn_f64_full:
[C---:B------:R-:W-:Y:S01]  /*12f0*/  FSETP.GEU.AND P0, PT, |R15|.reuse, 1.469367938527859385e-39, PT ;  /* 0x001000000f00780b */ /* 0x040fe20003f0e200 */
[----:B------:R-:W-:Y:S01]  /*1300*/  IMAD.MOV.U32 R20, RZ, RZ, 0x1 ;  /* 0x00000001ff147424 */ /* 0x000fe200078e00ff */
[----:B------:R-:W-:Y:S01]  /*1310*/  LOP3.LUT R16, R15, 0x800fffff, RZ, 0xc0, !PT ;  /* 0x800fffff0f107812 */ /* 0x000fe200078ec0ff */
[----:B------:R-:W-:Y:S01]  /*1320*/  IMAD.MOV.U32 R26, RZ, RZ, 0x1ca00000 ;  /* 0x1ca00000ff1a7424 */ /* 0x000fe200078e00ff */
[C---:B------:R-:W-:Y:S01]  /*1330*/  FSETP.GEU.AND P2, PT, |R13|.reuse, 1.469367938527859385e-39, PT ;  /* 0x001000000d00780b */ /* 0x040fe20003f4e200 */
[----:B------:R-:W-:Y:S01]  /*1340*/  BSSY.RECONVERGENT B1, `(.L_x_47) ;  /* 0x0000052000017945 */ /* 0x000fe20003800200 */
[----:B------:R-:W-:Y:S01]  /*1350*/  LOP3.LUT R17, R16, 0x3ff00000, RZ, 0xfc, !PT ;  /* 0x3ff0000010117812 */ /* 0x000fe200078efcff */
[----:B------:R-:W-:Y:S01]  /*1360*/  IMAD.MOV.U32 R16, RZ, RZ, R14 ;  /* 0x000000ffff107224 */ /* 0x000fe200078e000e */
[----:B------:R-:W-:Y:S02]  /*1370*/  LOP3.LUT R11, R13, 0x7ff00000, RZ, 0xc0, !PT ;  /* 0x7ff000000d0b7812 */ /* 0x000fe400078ec0ff */
[----:B------:R-:W-:-:S02]  /*1380*/  LOP3.LUT R28, R15, 0x7ff00000, RZ, 0xc0, !PT ;  /* 0x7ff000000f1c7812 */ /* 0x000fc400078ec0ff */
[----:B------:R-:W-:Y:S01]  /*1390*/  MOV R27, R11 ;  /* 0x0000000b001b7202 */ /* 0x000fe20000000f00 */
[----:B------:R-:W-:Y:S01]  /*13a0*/  @!P0 DMUL R16, R14, 8.98846567431157953865e+307 ;  /* 0x7fe000000e108828 */ /* 0x000fe20000000000 */
[----:B------:R-:W-:-:S03]  /*13b0*/  ISETP.GE.U32.AND P1, PT, R11, R28, PT ;  /* 0x0000001c0b00720c */ /* 0x000fc60003f26070 */
[----:B------:R-:W-:Y:S02]  /*13c0*/  @!P2 LOP3.LUT R18, R15, 0x7ff00000, RZ, 0xc0, !PT ;  /* 0x7ff000000f12a812 */ /* 0x000fe400078ec0ff */
[----:B------:R-:W0:Y:S02]  /*13d0*/  MUFU.RCP64H R21, R17 ;  /* 0x0000001100157308 */ /* 0x000e240000001800 */
[----:B------:R-:W-:Y:S01]  /*13e0*/  @!P2 ISETP.GE.U32.AND P3, PT, R11, R18, PT ;  /* 0x000000120b00a20c */ /* 0x000fe20003f66070 */
[----:B------:R-:W-:Y:S01]  /*13f0*/  IMAD.MOV.U32 R18, RZ, RZ, R12 ;  /* 0x000000ffff127224 */ /* 0x000fe200078e000c */
[----:B------:R-:W-:Y:S02]  /*1400*/  @!P0 LOP3.LUT R28, R17, 0x7ff00000, RZ, 0xc0, !PT ;  /* 0x7ff00000111c8812 */ /* 0x000fe400078ec0ff */
[----:B------:R-:W-:-:S03]  /*1410*/  @!P2 SEL R19, R26, 0x63400000, !P3 ;  /* 0x634000001a13a807 */ /* 0x000fc60005800000 */
[----:B------:R-:W-:Y:S01]  /*1420*/  VIADD R29, R28, 0xffffffff ;  /* 0xffffffff1c1d7836 */ /* 0x000fe20000000000 */
[----:B------:R-:W-:-:S04]  /*1430*/  @!P2 LOP3.LUT R24, R19, 0x80000000, R13, 0xf8, !PT ;  /* 0x800000001318a812 */ /* 0x000fc800078ef80d */
[----:B------:R-:W-:Y:S01]  /*1440*/  @!P2 LOP3.LUT R25, R24, 0x100000, RZ, 0xfc, !PT ;  /* 0x001000001819a812 */ /* 0x000fe200078efcff */
[----:B------:R-:W-:Y:S01]  /*1450*/  @!P2 IMAD.MOV.U32 R24, RZ, RZ, RZ ;  /* 0x000000ffff18a224 */ /* 0x000fe200078e00ff */
[----:B0-----:R-:W-:-:S08]  /*1460*/  DFMA R22, R20, -R16, 1 ;  /* 0x3ff000001416742b */ /* 0x001fd00000000810 */
[----:B------:R-:W-:-:S08]  /*1470*/  DFMA R22, R22, R22, R22 ;  /* 0x000000161616722b */ /* 0x000fd00000000016 */
[----:B------:R-:W-:Y:S01]  /*1480*/  DFMA R22, R20, R22, R20 ;  /* 0x000000161416722b */ /* 0x000fe20000000014 */
[----:B------:R-:W-:-:S04]  /*1490*/  SEL R21, R26, 0x63400000, !P1 ;  /* 0x634000001a157807 */ /* 0x000fc80004800000 */
[----:B------:R-:W-:-:S03]  /*14a0*/  LOP3.LUT R19, R21, 0x800fffff, R13, 0xf8, !PT ;  /* 0x800fffff15137812 */ /* 0x000fc600078ef80d */
[----:B------:R-:W-:-:S03]  /*14b0*/  DFMA R20, R22, -R16, 1 ;  /* 0x3ff000001614742b */ /* 0x000fc60000000810 */
[----:B------:R-:W-:-:S05]  /*14c0*/  @!P2 DFMA R18, R18, 2, -R24 ;  /* 0x400000001212a82b */ /* 0x000fca0000000818 */
[----:B------:R-:W-:-:S05]  /*14d0*/  DFMA R20, R22, R20, R22 ;  /* 0x000000141614722b */ /* 0x000fca0000000016 */
[----:B------:R-:W-:-:S03]  /*14e0*/  @!P2 LOP3.LUT R27, R19, 0x7ff00000, RZ, 0xc0, !PT ;  /* 0x7ff00000131ba812 */ /* 0x000fc600078ec0ff */
[----:B------:R-:W-:Y:S02]  /*14f0*/  DMUL R22, R20, R18 ;  /* 0x0000001214167228 */ /* 0x000fe40000000000 */
[----:B------:R-:W-:-:S05]  /*1500*/  VIADD R24, R27, 0xffffffff ;  /* 0xffffffff1b187836 */ /* 0x000fca0000000000 */
[----:B------:R-:W-:Y:S01]  /*1510*/  ISETP.GT.U32.AND P0, PT, R24, 0x7feffffe, PT ;  /* 0x7feffffe1800780c */ /* 0x000fe20003f04070 */
[----:B------:R-:W-:-:S03]  /*1520*/  DFMA R24, R22, -R16, R18 ;  /* 0x800000101618722b */ /* 0x000fc60000000012 */
[----:B------:R-:W-:-:S05]  /*1530*/  ISETP.GT.U32.OR P0, PT, R29, 0x7feffffe, P0 ;  /* 0x7feffffe1d00780c */ /* 0x000fca0000704470 */
[----:B------:R-:W-:-:S08]  /*1540*/  DFMA R24, R20, R24, R22 ;  /* 0x000000181418722b */ /* 0x000fd00000000016 */
[----:B------:R-:W-:Y:S05]  /*1550*/  @P0 BRA `(.L_x_48) ;  /* 0x00000000006c0947 */ /* 0x000fea0003800000 */
[----:B------:R-:W-:-:S04]  /*1560*/  LOP3.LUT R20, R15, 0x7ff00000, RZ, 0xc0, !PT ;  /* 0x7ff000000f147812 */ /* 0x000fc800078ec0ff */
[CC--:B------:R-:W-:Y:S02]  /*1570*/  VIADDMNMX R12, R11.reuse, -R20.reuse, 0xb9600000, !PT ;  /* 0xb96000000b0c7446 */ /* 0x0c0fe40007800914 */
[----:B------:R-:W-:Y:S02]  /*1580*/  ISETP.GE.U32.AND P0, PT, R11, R20, PT ;  /* 0x000000140b00720c */ /* 0x000fe40003f06070 */
[----:B------:R-:W-:Y:S01]  /*1590*/  VIMNMX R11, PT, PT, R12, 0x46a00000, PT ;  /* 0x46a000000c0b7848 */ /* 0x000fe20003fe0100 */
[----:B------:R-:W-:Y:S01]  /*15a0*/  IMAD.MOV.U32 R12, RZ, RZ, RZ ;  /* 0x000000ffff0c7224 */ /* 0x000fe200078e00ff */
[----:B------:R-:W-:-:S05]  /*15b0*/  SEL R26, R26, 0x63400000, !P0 ;  /* 0x634000001a1a7807 */ /* 0x000fca0004000000 */
        /* <DEDUP_REMOVED lines=11> */
[C---:B------:R-:W-:Y:S01]  /*1670*/  IADD3 R13, PT, PT, -R11.reuse, RZ, RZ ;  /* 0x000000ff0b0d7210 */ /* 0x040fe20007ffe1ff */
[----:B------:R-:W-:Y:S01]  /*1680*/  IMAD.MOV.U32 R12, RZ, RZ, RZ ;  /* 0x000000ffff0c7224 */ /* 0x000fe200078e00ff */
[----:B------:R-:W-:Y:S01]  /*1690*/  DMUL.RP R14, R24, R14 ;  /* 0x0000000e180e7228 */ /* 0x000fe20000008000 */
[----:B------:R-:W-:-:S04]  /*16a0*/  IADD3 R11, PT, PT, -R11, -0x43300000, RZ ;  /* 0xbcd000000b0b7810 */ /* 0x000fc80007ffe1ff */
[----:B------:R-:W-:-:S05]  /*16b0*/  DFMA R12, R20, -R12, R24 ;  /* 0x8000000c140c722b */ /* 0x000fca0000000018 */
[----:B------:R-:W-:-:S05]  /*16c0*/  LOP3.LUT R19, R15, R19, RZ, 0x3c, !PT ;  /* 0x000000130f137212 */ /* 0x000fca00078e3cff */
[----:B------:R-:W-:-:S04]  /*16d0*/  FSETP.NEU.AND P0, PT, |R13|, R11, PT ;  /* 0x0000000b0d00720b */ /* 0x000fc80003f0d200 */
[----:B------:R-:W-:Y:S02]  /*16e0*/  FSEL R20, R14, R20, !P0 ;  /* 0x000000140e147208 */ /* 0x000fe40004000000 */
[----:B------:R-:W-:Y:S01]  /*16f0*/  FSEL R21, R19, R21, !P0 ;  /* 0x0000001513157208 */ /* 0x000fe20004000000 */
[----:B------:R-:W-:Y:S06]  /*1700*/  BRA `(.L_x_49) ;  /* 0x0000000000547947 */ /* 0x000fec0003800000 */
.L_x_48:
        /* <DEDUP_REMOVED lines=16> */
.L_x_51:
[----:B------:R-:W-:Y:S02]  /*1810*/  LOP3.LUT R21, R15, 0x80000, RZ, 0xfc, !PT ;  /* 0x000800000f157812 */ /* 0x000fe400078efcff */
[----:B------:R-:W-:Y:S01]  /*1820*/  MOV R20, R14 ;  /* 0x0000000e00147202 */ /* 0x000fe20000000f00 */
[----:B------:R-:W-:Y:S06]  /*1830*/  BRA `(.L_x_49) ;  /* 0x0000000000087947 */ /* 0x000fec0003800000 */
.L_x_50:
[----:B------:R-:W-:Y:S01]  /*1840*/  LOP3.LUT R21, R13, 0x80000, RZ, 0xfc, !PT ;  /* 0x000800000d157812 */ /* 0x000fe200078efcff */
[----:B------:R-:W-:-:S07]  /*1850*/  IMAD.MOV.U32 R20, RZ, RZ, R12 ;  /* 0x000000ffff147224 */ /* 0x000fce00078e000c */
.L_x_49:
[----:B------:R-:W-:Y:S05]  /*1860*/  BSYNC.RECONVERGENT B1 ;  /* 0x0000000000017941 */ /* 0x000fea0003800200 */
.L_x_47:
[----:B------:R-:W-:Y:S02]  /*1870*/  IMAD.MOV.U32 R12, RZ, RZ, R8 ;  /* 0x000000ffff0c7224 */ /* 0x000fe400078e0008 */
[----:B------:R-:W-:-:S04]  /*1880*/  IMAD.MOV.U32 R13, RZ, RZ, 0x0 ;  /* 0x00000000ff0d7424 */ /* 0x000fc800078e00ff */
[----:B------:R-:W-:Y:S05]  /*1890*/  RET.REL.NODEC R12 `(_Z9compute_bPdS_S_iiiddd) ;  /* 0xffffffe40cd87950 */ /* 0x000fea0003c3ffff */
        .type           $_Z9compute_bPdS_S_iiiddd$__internal_accurate_pow,@function
        .size           $_Z9compute_bPdS_S_iiiddd$__internal_accurate_pow,(.L_x_59 - $_Z9compute_bPdS_S_iiiddd$__internal_accurate_pow)
$_Z9compute_bPdS_S_iiiddd$__internal_accurate_pow:
[----:B------:R-:W-:Y:S01]  /*18a0*/  ISETP.GT.U32.AND P0, PT, R11, 0xfffff, PT ;  /* 0x000fffff0b00780c */ /* 0x000fe20003f04070 */
[----:B------:R-:W-:Y:S01]  /*18b0*/  IMAD.MOV.U32 R12, RZ, RZ, R14 ;  /* 0x000000ffff0c7224 */ /* 0x000fe200078e000e */
[----:B------:R-:W-:Y:S01]  /*18c0*/  UMOV UR12, 0x7d2cafe2 ;  /* 0x7d2cafe2000c7882 */ /* 0x000fe20000000000 */
[----:B------:R-:W-:Y:S01]  /*18d0*/  IMAD.MOV.U32 R13, RZ, RZ, R11 ;  /* 0x000000ffff0d7224 */ /* 0x000fe200078e000b */
[----:B------:R-:W-:Y:S01]  /*18e0*/  UMOV UR13, 0x3eb0f5ff ;  /* 0x3eb0f5ff000d7882 */ /* 0x000fe20000000000 */
[----:B------:R-:W-:Y:S01]  /*18f0*/  IMAD.MOV.U32 R16, RZ, RZ, RZ ;  /* 0x000000ffff107224 */ /* 0x000fe200078e00ff */
[----:B------:R-:W-:Y:S01]  /*1900*/  UMOV UR14, 0x3b39803f ;  /* 0x3b39803f000e7882 */ /* 0x000fe20000000000 */
[----:B------:R-:W-:-:S06]  /*1910*/  UMOV UR15, 0x3c7abc9e ;  /* 0x3c7abc9e000f7882 */ /* 0x000fcc0000000000 */
[----:B------:R-:W-:Y:S01]  /*1920*/  @!P0 DMUL R22, R12, 1.80143985094819840000e+16 ;  /* 0x435000000c168828 */ /* 0x000fe20000000000 */
[--C-:B------:R-:W-:Y:S01]  /*1930*/  IMAD.MOV.U32 R12, RZ, RZ, R11.reuse ;  /* 0x000000ffff0c7224 */ /* 0x100fe200078e000b */
[----:B------:R-:W-:-:S08]  /*1940*/  SHF.R.U32.HI R11, RZ, 0x14, R11 ;  /* 0x00000014ff0b7819 */ /* 0x000fd0000001160b */
[----:B------:R-:W-:Y:S02]  /*1950*/  @!P0 MOV R12, R23 ;  /* 0x00000017000c8202 */ /* 0x000fe40000000f00 */
[----:B------:R-:W-:Y:S02]  /*1960*/  @!P0 LEA.HI R11, R23, 0xffffffca, RZ, 0xc ;  /* 0xffffffca170b8811 */ /* 0x000fe400078f60ff */
[----:B------:R-:W-:-:S04]  /*1970*/  LOP3.LUT R12, R12, 0x800fffff, RZ, 0xc0, !PT ;  /* 0x800fffff0c0c7812 */ /* 0x000fc800078ec0ff */
[----:B------:R-:W-:Y:S01]  /*1980*/  LOP3.LUT R13, R12, 0x3ff00000, RZ, 0xfc, !PT ;  /* 0x3ff000000c0d7812 */ /* 0x000fe200078efcff */
[----:B------:R-:W-:Y:S02]  /*1990*/  IMAD.MOV.U32 R12, RZ, RZ, R14 ;  /* 0x000000ffff0c7224 */ /* 0x000fe400078e000e */
[----:B------:R-:W-:Y:S01]  /*19a0*/  @!P0 IMAD.MOV.U32 R12, RZ, RZ, R22 ;  /* 0x000000ffff0c8224 */ /* 0x000fe200078e0016 */
[----:B------:R-:W-:-:S13]  /*19b0*/  ISETP.GE.U32.AND P1, PT, R13, 0x3ff6a09f, PT ;  /* 0x3ff6a09f0d00780c */ /* 0x000fda0003f26070 */
[----:B------:R-:W-:-:S04]  /*19c0*/  @P1 VIADD R15, R13, 0xfff00000 ;  /* 0xfff000000d0f1836 */ /* 0x000fc80000000000 */
[----:B------:R-:W-:-:S06]  /*19d0*/  @P1 IMAD.MOV.U32 R13, RZ, RZ, R15 ;  /* 0x000000ffff0d1224 */ /* 0x000fcc00078e000f */
[C---:B------:R-:W-:Y:S02]  /*19e0*/  DADD R18, R12.reuse, 1 ;  /* 0x3ff000000c127429 */ /* 0x040fe40000000000 */
[----:B------:R-:W-:-:S04]  /*19f0*/  DADD R12, R12, -1 ;  /* 0xbff000000c0c7429 */ /* 0x000fc80000000000 */
[----:B------:R-:W0:Y:S02]  /*1a00*/  MUFU.RCP64H R17, R19 ;  /* 0x0000001300117308 */ /* 0x000e240000001800 */
[----:B0-----:R-:W-:-:S08]  /*1a10*/  DFMA R14, -R18, R16, 1 ;  /* 0x3ff00000120e742b */ /* 0x001fd00000000110 */
[----:B------:R-:W-:-:S08]  /*1a20*/  DFMA R14, R14, R14, R14 ;  /* 0x0000000e0e0e722b */ /* 0x000fd0000000000e */
[----:B------:R-:W-:Y:S01]  /*1a30*/  DFMA R16, R16, R14, R16 ;  /* 0x0000000e1010722b */ /* 0x000fe20000000010 */
[----:B------:R-:W-:Y:S01]  /*1a40*/  IMAD.MOV.U32 R14, RZ, RZ, 0x41ad3b5a ;  /* 0x41ad3b5aff0e7424 */ /* 0x000fe200078e00ff */
[----:B------:R-:W-:-:S06]  /*1a50*/  MOV R15, 0x3ed0f5d2 ;  /* 0x3ed0f5d2000f7802 */ /* 0x000fcc0000000f00 */
[----:B------:R-:W-:-:S08]  /*1a60*/  DMUL R26, R12, R16 ;  /* 0x000000100c1a7228 */ /* 0x000fd00000000000 */
[----:B------:R-:W-:-:S08]  /*1a70*/  DFMA R26, R12, R16, R26 ;  /* 0x000000100c1a722b */ /* 0x000fd0000000001a */
[----:B------:R-:W-:-:S08]  /*1a80*/  DMUL R24, R26, R26 ;  /* 0x0000001a1a187228 */ /* 0x000fd00000000000 */
[----:B------:R-:W-:Y:S01]  /*1a90*/  DFMA R14, R24, UR12, R14 ;  /* 0x0000000c180e7c2b */ /* 0x000fe2000800000e */
[----:B------:R-:W-:Y:S01]  /*1aa0*/  UMOV UR12, 0x75488a3f ;  /* 0x75488a3f000c7882 */ /* 0x000fe20000000000 */
[----:B------:R-:W-:-:S06]  /*1ab0*/  UMOV UR13, 0x3ef3b20a ;  /* 0x3ef3b20a000d7882 */ /* 0x000fcc0000000000 */
[----:B------:R-:W-:Y:S01]  /*1ac0*/  DFMA R20, R24, R14, UR12 ;  /* 0x0000000c18147e2b */ /* 0x000fe2000800000e */
[----:B------:R-:W-:Y:S01]  /*1ad0*/  UMOV UR12, 0xe4faecd5 ;  /* 0xe4faecd5000c7882 */ /* 0x000fe20000000000 */
[----:B------:R-:W-:Y:S01]  /*1ae0*/  UMOV UR13, 0x3f1745cd ;  /* 0x3f1745cd000d7882 */ /* 0x000fe20000000000 */
[----:B------:R-:W-:-:S05]  /*1af0*/  DADD R14, R12, -R26 ;  /* 0x000000000c0e7229 */ /* 0x000fca000000081a */
[----:B------:R-:W-:Y:S01]  /*1b00*/  DFMA R20, R24, R20, UR12 ;  /* 0x0000000c18147e2b */ /* 0x000fe20008000014 */
[----:B------:R-:W-:Y:S01]  /*1b10*/  UMOV UR12, 0x258a578b ;  /* 0x258a578b000c7882 */ /* 0x000fe20000000000 */
[----:B------:R-:W-:Y:S01]  /*1b20*/  UMOV UR13, 0x3f3c71c7 ;  /* 0x3f3c71c7000d7882 */ /* 0x000fe20000000000 */
[----:B------:R-:W-:-:S05]  /*1b30*/  DADD R14, R14, R14 ;  /* 0x000000000e0e7229 */ /* 0x000fca000000000e */
[----:B------:R-:W-:Y:S01]  /*1b40*/  DFMA R20, R24, R20, UR12 ;  /* 0x0000000c18147e2b */ /* 0x000fe20008000014 */
[----:B------:R-:W-:Y:S01]  /*1b50*/  UMOV UR12, 0x9242b910 ;  /* 0x9242b910000c7882 */ /* 0x000fe20000000000 */
[----:B------:R-:W-:Y:S01]  /*1b60*/  UMOV UR13, 0x3f624924 ;  /* 0x3f624924000d7882 */ /* 0x000fe20000000000 */
[----:B------:R-:W-:-:S05]  /*1b70*/  DFMA R14, R12, -R26, R14 ;  /* 0x8000001a0c0e722b */ /* 0x000fca000000000e */
[----:B------:R-:W-:Y:S01]  /*1b80*/  DFMA R20, R24, R20, UR12 ;  /* 0x0000000c18147e2b */ /* 0x000fe20008000014 */
[----:B------:R-:W-:Y:S01]  /*1b90*/  UMOV UR12, 0x99999dfb ;  /* 0x99999dfb000c7882 */ /* 0x000fe20000000000 */
[----:B------:R-:W-:Y:S01]  /*1ba0*/  UMOV UR13, 0x3f899999 ;  /* 0x3f899999000d7882 */ /* 0x000fe20000000000 */
[----:B------:R-:W-:Y:S02]  /*1bb0*/  DMUL R14, R16, R14 ;  /* 0x0000000e100e7228 */ /* 0x000fe40000000000 */
[----:B------:R-:W-:-:S03]  /*1bc0*/  DMUL R16, R26, R26 ;  /* 0x0000001a1a107228 */ /* 0x000fc60000000000 */
[----:B------:R-:W-:Y:S01]  /*1bd0*/  DFMA R20, R24, R20, UR12 ;  /* 0x0000000c18147e2b */ /* 0x000fe20008000014 */
[----:B------:R-:W-:Y:S01]  /*1be0*/  UMOV UR12, 0x55555555 ;  /* 0x55555555000c7882 */ /* 0x000fe20000000000 */
[----:B------:R-:W-:-:S03]  /*1bf0*/  UMOV UR13, 0x3fb55555 ;  /* 0x3fb55555000d7882 */ /* 0x000fc60000000000 */
[----:B------:R-:W-:Y:S02]  /*1c00*/  VIADD R23, R15, 0x100000 ;  /* 0x001000000f177836 */ /* 0x000fe40000000000 */
[----:B------:R-:W-:Y:S01]  /*1c10*/  IMAD.MOV.U32 R22, RZ, RZ, R14 ;  /* 0x000000ffff167224 */ /* 0x000fe200078e000e */
[----:B------:R-:W-:-:S08]  /*1c20*/  DFMA R12, R24, R20, UR12 ;  /* 0x0000000c180c7e2b */ /* 0x000fd00008000014 */
[----:B------:R-:W-:Y:S01]  /*1c30*/  DADD R18, -R12, UR12 ;  /* 0x0000000c0c127e29 */ /* 0x000fe20008000100 */
[----:B------:R-:W-:Y:S01]  /*1c40*/  UMOV UR12, 0xb9e7b0 ;  /* 0x00b9e7b0000c7882 */ /* 0x000fe20000000000 */
[----:B------:R-:W-:-:S06]  /*1c50*/  UMOV UR13, 0x3c46a4cb ;  /* 0x3c46a4cb000d7882 */ /* 0x000fcc0000000000 */
[----:B------:R-:W-:Y:S02]  /*1c60*/  DFMA R18, R24, R20, R18 ;  /* 0x000000141812722b */ /* 0x000fe40000000012 */
[C---:B------:R-:W-:Y:S02]  /*1c70*/  DFMA R20, R26.reuse, R26, -R16 ;  /* 0x0000001a1a14722b */ /* 0x040fe40000000810 */
[----:B------:R-:W-:-:S06]  /*1c80*/  DMUL R24, R26, R16 ;  /* 0x000000101a187228 */ /* 0x000fcc0000000000 */
[----:B------:R-:W-:Y:S02]  /*1c90*/  DFMA R20, R26, R22, R20 ;  /* 0x000000161a14722b */ /* 0x000fe40000000014 */
[----:B------:R-:W-:Y:S01]  /*1ca0*/  DADD R22, R18, -UR12 ;  /* 0x8000000c12167e29 */ /* 0x000fe20008000000 */
[----:B------:R-:W-:Y:S01]  /*1cb0*/  UMOV UR12, 0x80000000 ;  /* 0x80000000000c7882 */ /* 0x000fe20000000000 */
[----:B------:R-:W-:Y:S01]  /*1cc0*/  DFMA R18, R26, R16, -R24 ;  /* 0x000000101a12722b */ /* 0x000fe20000000818 */
[----:B------:R-:W-:-:S07]  /*1cd0*/  UMOV UR13, 0x43300000 ;  /* 0x43300000000d7882 */ /* 0x000fce0000000000 */
[----:B------:R-:W-:Y:S02]  /*1ce0*/  DFMA R18, R14, R16, R18 ;  /* 0x000000100e12722b */ /* 0x000fe40000000012 */
[----:B------:R-:W-:-:S06]  /*1cf0*/  DADD R16, R12, R22 ;  /* 0x000000000c107229 */ /* 0x000fcc0000000016 */
[----:B------:R-:W-:Y:S02]  /*1d00*/  DFMA R18, R26, R20, R18 ;  /* 0x000000141a12722b */ /* 0x000fe40000000012 */
[----:B------:R-:W-:Y:S02]  /*1d10*/  DADD R20, R12, -R16 ;  /* 0x000000000c147229 */ /* 0x000fe40000000810 */
[----:B------:R-:W-:-:S06]  /*1d20*/  DMUL R12, R16, R24 ;  /* 0x00000018100c7228 */ /* 0x000fcc0000000000 */
[----:B------:R-:W-:Y:S02]  /*1d30*/  DADD R22, R22, R20 ;  /* 0x0000000016167229 */ /* 0x000fe40000000014 */
[----:B------:R-:W-:-:S08]  /*1d40*/  DFMA R20, R16, R24, -R12 ;  /* 0x000000181014722b */ /* 0x000fd0000000080c */
[----:B------:R-:W-:-:S08]  /*1d50*/  DFMA R18, R16, R18, R20 ;  /* 0x000000121012722b */ /* 0x000fd00000000014 */
[----:B------:R-:W-:-:S08]  /*1d60*/  DFMA R22, R22, R24, R18 ;  /* 0x000000181616722b */ /* 0x000fd00000000012 */
[----:B------:R-:W-:-:S08]  /*1d70*/  DADD R18, R12, R22 ;  /* 0x000000000c127229 */ /* 0x000fd00000000016 */
[--C-:B------:R-:W-:Y:S02]  /*1d80*/  DADD R16, R26, R18.reuse ;  /* 0x000000001a107229 */ /* 0x100fe40000000012 */
[----:B------:R-:W-:-:S06]  /*1d90*/  DADD R12, R12, -R18 ;  /* 0x000000000c0c7229 */ /* 0x000fcc0000000812 */
[----:B------:R-:W-:Y:S02]  /*1da0*/  DADD R26, R26, -R16 ;  /* 0x000000001a1a7229 */ /* 0x000fe40000000810 */
[----:B------:R-:W-:-:S06]  /*1db0*/  DADD R12, R22, R12 ;  /* 0x00000000160c7229 */ /* 0x000fcc000000000c */
[----:B------:R-:W-:Y:S01]  /*1dc0*/  DADD R26, R18, R26 ;  /* 0x00000000121a7229 */ /* 0x000fe2000000001a */
[C---:B------:R-:W-:Y:S02]  /*1dd0*/  VIADD R18, R11.reuse, 0xfffffc01 ;  /* 0xfffffc010b127836 */ /* 0x040fe40000000000 */
[----:B------:R-:W-:-:S05]  /*1de0*/  @P1 VIADD R18, R11, 0xfffffc02 ;  /* 0xfffffc020b121836 */ /* 0x000fca0000000000 */
[----:B------:R-:W-:-:S08]  /*1df0*/  DADD R12, R12, R26 ;  /* 0x000000000c0c7229 */ /* 0x000fd0000000001a */
[----:B------:R-:W-:Y:S01]  /*1e00*/  DADD R20, R14, R12 ;  /* 0x000000000e147229 */ /* 0x000fe2000000000c */
[----:B------:R-:W-:Y:S01]  /*1e10*/  LOP3.LUT R14, R18, 0x80000000, RZ, 0x3c, !PT ;  /* 0x80000000120e7812 */ /* 0x000fe200078e3cff */
[----:B------:R-:W-:-:S06]  /*1e20*/  IMAD.MOV.U32 R15, RZ, RZ, 0x43300000 ;  /* 0x43300000ff0f7424 */ /* 0x000fcc00078e00ff */
[----:B------:R-:W-:Y:S02]  /*1e30*/  DADD R18, R16, R20 ;  /* 0x0000000010127229 */ /* 0x000fe40000000014 */
[----:B------:R-:W-:Y:S01]  /*1e40*/  DADD R14, R14, -UR12 ;  /* 0x8000000c0e0e7e29 */ /* 0x000fe20008000000 */
[----:B------:R-:W-:Y:S01]  /*1e50*/  UMOV UR12, 0xfefa39ef ;  /* 0xfefa39ef000c7882 */ /* 0x000fe20000000000 */
[----:B------:R-:W-:-:S04]  /*1e60*/  UMOV UR13, 0x3fe62e42 ;  /* 0x3fe62e42000d7882 */ /* 0x000fc80000000000 */
[--C-:B------:R-:W-:Y:S02]  /*1e70*/  DADD R22, R16, -R18.reuse ;  /* 0x0000000010167229 */ /* 0x100fe40000000812 */
[----:B------:R-:W-:-:S06]  /*1e80*/  DFMA R12, R14, UR12, R18 ;  /* 0x0000000c0e0c7c2b */ /* 0x000fcc0008000012 */
[----:B------:R-:W-:Y:S02]  /*1e90*/  DADD R22, R20, R22 ;  /* 0x0000000014167229 */ /* 0x000fe40000000016 */
[----:B------:R-:W-:-:S08]  /*1ea0*/  DFMA R16, R14, -UR12, R12 ;  /* 0x8000000c0e107c2b */ /* 0x000fd0000800000c */
[----:B------:R-:W-:-:S08]  /*1eb0*/  DADD R16, -R18, R16 ;  /* 0x0000000012107229 */ /* 0x000fd00000000110 */
[----:B------:R-:W-:-:S08]  /*1ec0*/  DADD R16, R22, -R16 ;  /* 0x0000000016107229 */ /* 0x000fd00000000810 */
[----:B------:R-:W-:-:S08]  /*1ed0*/  DFMA R16, R14, UR14, R16 ;  /* 0x0000000e0e107c2b */ /* 0x000fd00008000010 */
[----:B------:R-:W-:-:S08]  /*1ee0*/  DADD R14, R12, R16 ;  /* 0x000000000c0e7229 */ /* 0x000fd00000000010 */
[----:B------:R-:W-:Y:S02]  /*1ef0*/  DADD R12, R12, -R14 ;  /* 0x000000000c0c7229 */ /* 0x000fe4000000080e */
[----:B------:R-:W-:-:S06]  /*1f00*/  DMUL R22, R14, 2 ;  /* 0x400000000e167828 */ /* 0x000fcc0000000000 */
[----:B------:R-:W-:Y:S02]  /*1f10*/  DADD R16, R16, R12 ;  /* 0x0000000010107229 */ /* 0x000fe4000000000c */
[----:B------:R-:W-:Y:S01]  /*1f20*/  DFMA R14, R14, 2, -R22 ;  /* 0x400000000e0e782b */ /* 0x000fe20000000816 */
[----:B------:R-:W-:Y:S01]  /*1f30*/  MOV R12, 0x652b82fe ;  /* 0x652b82fe000c7802 */ /* 0x000fe20000000f00 */
[----:B------:R-:W-:-:S06]  /*1f40*/  IMAD.MOV.U32 R13, RZ, RZ, 0x3ff71547 ;  /* 0x3ff71547ff0d7424 */ /* 0x000fcc00078e00ff */
[----:B------:R-:W-:-:S08]  /*1f50*/  DFMA R16, R16, 2, R14 ;  /* 0x400000001010782b */ /* 0x000fd0000000000e */
[----:B------:R-:W-:-:S08]  /*1f60*/  DADD R14, R22, R16 ;  /* 0x00000000160e7229 */ /* 0x000fd00000000010 */
[----:B------:R-:W-:Y:S02]  /*1f70*/  DFMA R12, R14, R12, 6.75539944105574400000e+15 ;  /* 0x433800000e0c742b */ /* 0x000fe4000000000c */
[----:B------:R-:W-:-:S06]  /*1f80*/  FSETP.GEU.AND P0, PT, |R15|, 4.1917929649353027344, PT ;  /* 0x4086232b0f00780b */ /* 0x000fcc0003f0e200 */
[----:B------:R-:W-:-:S08]  /*1f90*/  DADD R20, R12, -6.75539944105574400000e+15 ;  /* 0xc33800000c147429 */ /* 0x000fd00000000000 */
[----:B------:R-:W-:Y:S01]  /*1fa0*/  DFMA R18, R20, -UR12, R14 ;  /* 0x8000000c14127c2b */ /* 0x000fe2000800000e */
[----:B------:R-:W-:Y:S01]  /*1fb0*/  UMOV UR12, 0x3b39803f ;  /* 0x3b39803f000c7882 */ /* 0x000fe20000000000 */
[----:B------:R-:W-:-:S06]  /*1fc0*/  UMOV UR13, 0x3c7abc9e ;  /* 0x3c7abc9e000d7882 */ /* 0x000fcc0000000000 */
[----:B------:R-:W-:Y:S01]  /*1fd0*/  DFMA R18, R20, -UR12, R18 ;  /* 0x8000000c14127c2b */ /* 0x000fe20008000012 */
[----:B------:R-:W-:Y:S01]  /*1fe0*/  UMOV UR12, 0x69ce2bdf ;  /* 0x69ce2bdf000c7882 */ /* 0x000fe20000000000 */
[----:B------:R-:W-:Y:S01]  /*1ff0*/  IMAD.MOV.U32 R20, RZ, RZ, -0x35dec16 ;  /* 0xfca213eaff147424 */ /* 0x000fe200078e00ff */
[----:B------:R-:W-:Y:S01]  /*2000*/  UMOV UR13, 0x3e5ade15 ;  /* 0x3e5ade15000d7882 */ /* 0x000fe20000000000 */
[----:B------:R-:W-:-:S06]  /*2010*/  IMAD.MOV.U32 R21, RZ, RZ, 0x3e928af3 ;  /* 0x3e928af3ff157424 */ /* 0x000fcc00078e00ff */
[----:B------:R-:W-:Y:S01]  /*2020*/  DFMA R20, R18, UR12, R20 ;  /* 0x0000000c12147c2b */ /* 0x000fe20008000014 */
[----:B------:R-:W-:Y:S01]  /*2030*/  UMOV UR12, 0x62401315 ;  /* 0x62401315000c7882 */ /* 0x000fe20000000000 */
[----:B------:R-:W-:-:S06]  /*2040*/  UMOV UR13, 0x3ec71dee ;  /* 0x3ec71dee000d7882 */ /* 0x000fcc0000000000 */
[----:B------:R-:W-:Y:S01]  /*2050*/  DFMA R20, R18, R20, UR12 ;  /* 0x0000000c12147e2b */ /* 0x000fe20008000014 */
        /* <DEDUP_REMOVED lines=20> */
[----:B------:R-:W-:-:S08]  /*21a0*/  DFMA R20, R18, R20, UR12 ;  /* 0x0000000c12147e2b */ /* 0x000fd00008000014 */
[----:B------:R-:W-:-:S08]  /*21b0*/  DFMA R20, R18, R20, 1 ;  /* 0x3ff000001214742b */ /* 0x000fd00000000014 */
[----:B------:R-:W-:Y:S02]  /*21c0*/  DFMA R20, R18, R20, 1 ;  /* 0x3ff000001214742b */ /* 0x000fe40000000014 */
[----:B------:R-:W-:-:S08]  /*21d0*/  DADD R18, R22, -R14 ;  /* 0x0000000016127229 */ /* 0x000fd0000000080e */
[----:B------:R-:W-:Y:S01]  /*21e0*/  DADD R18, R16, R18 ;  /* 0x0000000010127229 */ /* 0x000fe20000000012 */
[----:B------:R-:W-:Y:S02]  /*21f0*/  IMAD R17, R12, 0x100000, R21 ;  /* 0x001000000c117824 */ /* 0x000fe400078e0215 */
[----:B------:R-:W-:Y:S01]  /*2200*/  IMAD.MOV.U32 R16, RZ, RZ, R20 ;  /* 0x000000ffff107224 */ /* 0x000fe200078e0014 */
[----:B------:R-:W-:Y:S07]  /*2210*/  @!P0 BRA `(.L_x_52) ;  /* 0x0000000000308947 */ /* 0x000fee0003800000 */
[----:B------:R-:W-:Y:S01]  /*2220*/  FSETP.GEU.AND P1, PT, |R15|, 4.2275390625, PT ;  /* 0x408748000f00780b */ /* 0x000fe20003f2e200 */
[C---:B------:R-:W-:Y:S02]  /*2230*/  DADD R16, R14.reuse, +INF ;  /* 0x7ff000000e107429 */ /* 0x040fe40000000000 */
[----:B------:R-:W-:-:S08]  /*2240*/  DSETP.GEU.AND P0, PT, R14, RZ, PT ;  /* 0x000000ff0e00722a */ /* 0x000fd00003f0e000 */
[----:B------:R-:W-:Y:S02]  /*2250*/  FSEL R16, R16, RZ, P0 ;  /* 0x000000ff10107208 */ /* 0x000fe40000000000 */
[----:B------:R-:W-:Y:S02]  /*2260*/  @!P1 LEA.HI R11, R12, R12, RZ, 0x1 ;  /* 0x0000000c0c0b9211 */ /* 0x000fe400078f08ff */
[----:B------:R-:W-:Y:S02]  /*2270*/  FSEL R17, R17, RZ, P0 ;  /* 0x000000ff11117208 */ /* 0x000fe40000000000 */
[----:B------:R-:W-:-:S04]  /*2280*/  @!P1 SHF.R.S32.HI R11, RZ, 0x1, R11 ;  /* 0x00000001ff0b9819 */ /* 0x000fc8000001140b */
[----:B------:R-:W-:Y:S01]  /*2290*/  @!P1 IADD3 R12, PT, PT, R12, -R11, RZ ;  /* 0x8000000b0c0c9210 */ /* 0x000fe20007ffe0ff */
[----:B------:R-:W-:-:S03]  /*22a0*/  @!P1 IMAD R21, R11, 0x100000, R21 ;  /* 0x001000000b159824 */ /* 0x000fc600078e0215 */
[----:B------:R-:W-:Y:S01]  /*22b0*/  @!P1 LEA R13, R12, 0x3ff00000, 0x14 ;  /* 0x3ff000000c0d9811 */ /* 0x000fe200078ea0ff */
[----:B------:R-:W-:-:S06]  /*22c0*/  @!P1 IMAD.MOV.U32 R12, RZ, RZ, RZ ;  /* 0x000000ffff0c9224 */ /* 0x000fcc00078e00ff */
[----:B------:R-:W-:-:S11]  /*22d0*/  @!P1 DMUL R16, R20, R12 ;  /* 0x0000000c14109228 */ /* 0x000fd60000000000 */
.L_x_52:
[----:B------:R-:W-:Y:S01]  /*22e0*/  DFMA R18, R18, R16, R16 ;  /* 0x000000101212722b */ /* 0x000fe20000000010 */
[----:B------:R-:W-:Y:S01]  /*22f0*/  IMAD.MOV.U32 R14, RZ, RZ, R8 ;  /* 0x000000ffff0e7224 */ /* 0x000fe200078e0008 */
[----:B------:R-:W-:Y:S01]  /*2300*/  DSETP.NEU.AND P0, PT, |R16|, +INF , PT ;  /* 0x7ff000001000742a */ /* 0x000fe20003f0d200 */
[----:B------:R-:W-:-:S07]  /*2310*/  IMAD.MOV.U32 R15, RZ, RZ, 0x0 ;  /* 0x00000000ff0f7424 */ /* 0x000fce00078e00ff */
[----:B------:R-:W-:Y:S02]  /*2320*/  FSEL R12, R16, R18, !P0 ;  /* 0x00000012100c7208 */ /* 0x000fe40004000000 */
[----:B------:R-:W-:Y:S01]  /*2330*/  FSEL R13, R17, R19, !P0 ;  /* 0x00000013110d7208 */ /* 0x000fe20004000000 */
[----:B------:R-:W-:Y:S06]  /*2340*/  RET.REL.NODEC R14 `(_Z9compute_bPdS_S_iiiddd) ;  /* 0xffffffdc0e2c7950 */ /* 0x000fec0003c3ffff */
.L_x_53:
        /* <DEDUP_REMOVED lines=11> */
.L_x_59:


//--------------------- .text._Z5zerosPdii        --------------------------
	.section	.text._Z5zerosPdii,"ax",@progbits
	.align	128
        .global         _Z5zerosPdii
        .type           _Z5zerosPdii,@function
        .size           _Z5zerosPdii,(.L_x_67 - _Z5zerosPdii)
        .other          _Z5zerosPdii,@"STO_CUDA_ENTRY STV_DEFAULT"
_Z5zerosPdii:
.text._Z5zerosPdii:
[----:B------:R-:W-:Y:S01]  /*0000*/  LDC R1, c[0x0][0x37c] ;  /* 0x0000df00ff017b82 */ /* 0x000fe20000000800 */
[----:B------:R-:W0:Y:S07]  /*0010*/  S2R R2, SR_TID.Y ;  /* 0x0000000000027919 */ /* 0x000e2e0000002200 */
[----:B------:R-:W1:Y:S01]  /*0020*/  LDC R0, c[0x0][0x360] ;  /* 0x0000d800ff007b82 */ /* 0x000e620000000800 */
[----:B------:R-:W2:Y:S01]  /*0030*/  LDCU.64 UR6, c[0x0][0x388] ;  /* 0x00007100ff0677ac */ /* 0x000ea20008000a00 */
[----:B------:R-:W1:Y:S06]  /*0040*/  S2R R5, SR_TID.X ;  /* 0x0000000000057919 */ /* 0x000e6c0000002100 */
[----:B------:R-:W0:Y:S08]  /*0050*/  S2UR UR5, SR_CTAID.Y ;  /* 0x00000000000579c3 */ /* 0x000e300000002600 */
[----:B------:R-:W0:Y:S08]  /*0060*/  LDC R3, c[0x0][0x364] ;  /* 0x0000d900ff037b82 */ /* 0x000e300000000800 */
[----:B------:R-:W1:Y:S01]  /*0070*/  S2UR UR4, SR_CTAID.X ;  /* 0x00000000000479c3 */ /* 0x000e620000002500 */
[----:B0-----:R-:W-:-:S05]  /*0080*/  IMAD R3, R3, UR5, R2 ;  /* 0x0000000503037c24 */ /* 0x001fca000f8e0202 */
[----:B--2---:R-:W-:Y:S01]  /*0090*/  ISETP.GE.AND P0, PT, R3, UR7, PT ;  /* 0x0000000703007c0c */ /* 0x004fe2000bf06270 */
[----:B-1----:R-:W-:-:S04]  /*00a0*/  IMAD R0, R0, UR4, R5 ;  /* 0x0000000400007c24 */ /* 0x002fc8000f8e0205 */
[C---:B------:R-:W-:Y:S01]  /*00b0*/  IMAD R5, R0.reuse, UR7, R3 ;  /* 0x0000000700057c24 */ /* 0x040fe2000f8e0203 */
[----:B------:R-:W-:-:S13]  /*00c0*/  ISETP.GE.OR P0, PT, R0, UR6, P0 ;  /* 0x0000000600007c0c */ /* 0x000fda0008706670 */
[----:B------:R-:W-:Y:S05]  /*00d0*/  @P0 EXIT ;  /* 0x000000000000094d */ /* 0x000fea0003800000 */
[----:B------:R-:W0:Y:S01]  /*00e0*/  LDC.64 R2, c[0x0][0x380] ;  /* 0x0000e000ff027b82 */ /* 0x000e220000000a00 */
[----:B------:R-:W1:Y:S01]  /*00f0*/  LDCU.64 UR4, c[0x0][0x358] ;  /* 0x00006b00ff0477ac */ /* 0x000e620008000a00 */
[----:B0-----:R-:W-:-:S05]  /*0100*/  IMAD.WIDE R2, R5, 0x8, R2 ;  /* 0x0000000805027825 */ /* 0x001fca00078e0202 */
[----:B-1----:R-:W-:Y:S01]  /*0110*/  STG.E.64 desc[UR4][R2.64], RZ ;  /* 0x000000ff02007986 */ /* 0x002fe2000c101b04 */
[----:B------:R-:W-:Y:S05]  /*0120*/  EXIT ;  /* 0x000000000000794d */ /* 0x000fea0003800000 */
.L_x_54:
        /* <DEDUP_REMOVED lines=13> */
.L_x_67:


//--------------------- .nv.shared.reserved.0     --------------------------
	.section	.nv.shared.reserved.0,"aw",@nobits
	.weak		__nv_reservedSMEM_offset_0_alias
	.size		__nv_reservedSMEM_offset_0_alias, 0, 64
	.other		__nv_reservedSMEM_offset_0_alias,@"STO_CUDA_RESERVED_SHARED STV_DEFAULT"
__nv_reservedSMEM_offset_0_alias:
	.zero		0
	.zero		64


//--------------------- .nv.constant0._Z11compute_uvjPdS_ii --------------------------
	.section	.nv.constant0._Z11compute_uvjPdS_ii,"a",@progbits
	.sectionflags	@""
	.align	4
.nv.constant0._Z11compute_uvjPdS_ii:
	.zero		920


//--------------------- .nv.constant0._Z11compute_uviPdS_ii --------------------------
	.section	.nv.constant0._Z11compute_uviPdS_ii,"a",@progbits
	.sectionflags	@""
	.align	4
.nv.constant0._Z11compute_uviPdS_ii:
	.zero		920


//--------------------- .nv.constant0._Z10compute_piPdii --------------------------
	.section	.nv.constant0._Z10compute_piPdii,"a",@progbits
	.sectionflags	@""
	.align	4
.nv.constant0._Z10compute_piPdii:
	.zero		912


//--------------------- .nv.constant0._Z10compute_pjPdii --------------------------
	.section	.nv.constant0._Z10compute_pjPdii,"a",@progbits
	.sectionflags	@""
	.align	4
.nv.constant0._Z10compute_pjPdii:
	.zero		912


//--------------------- .nv.constant0._Z10compute_uvPdS_S_S_S_iiidddd --------------------------
	.section	.nv.constant0._Z10compute_uvPdS_S_S_S_iiidddd,"a",@progbits
	.sectionflags	@""
	.align	4
.nv.constant0._Z10compute_uvPdS_S_S_S_iiidddd:
	.zero		984


//--------------------- .nv.constant0._Z9compute_pPdS_S_iidd --------------------------
	.section	.nv.constant0._Z9compute_pPdS_S_iidd,"a",@progbits
	.sectionflags	@""
	.align	4
.nv.constant0._Z9compute_pPdS_S_iidd:
	.zero		944


//--------------------- .nv.constant0._Z9compute_bPdS_S_iiiddd --------------------------
	.section	.nv.constant0._Z9compute_bPdS_S_iiiddd,"a",@progbits
	.sectionflags	@""
	.align	4
.nv.constant0._Z9compute_bPdS_S_iiiddd:
	.zero		960


//--------------------- .nv.constant0._Z5zerosPdii --------------------------
	.section	.nv.constant0._Z5zerosPdii,"a",@progbits
	.sectionflags	@""
	.align	4
.nv.constant0._Z5zerosPdii:
	.zero		912


//--------------------- SYMBOLS --------------------------

	.type		.nv.reservedSmem.offset0,@object
	.size		.nv.reservedSmem.offset0,0x4
